//
// Generated by NVIDIA NVVM Compiler
//
// Compiler Build ID: CL-36424714
// Cuda compilation tools, release 13.0, V13.0.88
// Based on NVVM 20.0.0
//

.version 9.0
.target sm_100
.address_size 64

.func  (.param .b64 func_retval0) __internal_accurate_pow
(
	.param .b64 __internal_accurate_pow_param_0
)
;
.extern .shared .align 16 .b8 distance_arr[];

.func  (.param .b64 func_retval0) _Z11quickselectPdiii(
	.param .b32 _Z11quickselectPdiii_param_0,
	.param .b32 _Z11quickselectPdiii_param_1,
	.param .b32 _Z11quickselectPdiii_param_2
)
{
	.reg .pred 	%p<17>;
	.reg .b32 	%r<90>;
	.reg .b64 	%fd<18>;

	ld.param.u32 	%r74, [_Z11quickselectPdiii_param_0];
	ld.param.u32 	%r9, [_Z11quickselectPdiii_param_1];
	ld.param.u32 	%r76, [_Z11quickselectPdiii_param_2];
	mov.u32 	%r45, distance_arr;
$L__BB0_1:
	add.s32 	%r4, %r76, -1;
	shl.b32 	%r44, %r74, 3;
	add.s32 	%r5, %r45, %r44;
	add.s32 	%r6, %r74, 1;
	add.s32 	%r7, %r74, 2;
	add.s32 	%r8, %r74, 3;
$L__BB0_2:
	shl.b32 	%r46, %r9, 3;
	add.s32 	%r10, %r45, %r46;
	ld.shared.f64 	%fd1, [%r10];
	setp.ge.s32 	%p1, %r74, %r9;
	mov.u32 	%r85, %r74;
	@%p1 bra 	$L__BB0_21;
	sub.s32 	%r49, %r9, %r74;
	and.b32  	%r11, %r49, 3;
	setp.eq.s32 	%p2, %r11, 0;
	mov.u32 	%r79, %r74;
	mov.u32 	%r85, %r74;
	@%p2 bra 	$L__BB0_10;
	ld.shared.f64 	%fd2, [%r5];
	setp.lt.f64 	%p3, %fd2, %fd1;
	selp.u32 	%r12, 1, 0, %p3;
	add.s32 	%r85, %r74, %r12;
	setp.eq.s32 	%p4, %r11, 1;
	mov.u32 	%r79, %r6;
	@%p4 bra 	$L__BB0_10;
	ld.shared.f64 	%fd3, [%r5+8];
	setp.geu.f64 	%p5, %fd3, %fd1;
	@%p5 bra 	$L__BB0_7;
	setp.lt.f64 	%p6, %fd2, %fd1;
	selp.b32 	%r50, 8, 0, %p6;
	add.s32 	%r51, %r5, %r50;
	ld.shared.f64 	%fd9, [%r51];
	st.shared.f64 	[%r51], %fd3;
	st.shared.f64 	[%r5+8], %fd9;
	add.s32 	%r85, %r6, %r12;
$L__BB0_7:
	setp.eq.s32 	%p7, %r11, 2;
	mov.u32 	%r79, %r7;
	@%p7 bra 	$L__BB0_10;
	ld.shared.f64 	%fd4, [%r5+16];
	setp.geu.f64 	%p8, %fd4, %fd1;
	mov.u32 	%r79, %r8;
	@%p8 bra 	$L__BB0_10;
	shl.b32 	%r52, %r85, 3;
	add.s32 	%r54, %r45, %r52;
	ld.shared.f64 	%fd10, [%r54];
	st.shared.f64 	[%r54], %fd4;
	st.shared.f64 	[%r5+16], %fd10;
	add.s32 	%r85, %r85, 1;
	mov.u32 	%r79, %r8;
$L__BB0_10:
	sub.s32 	%r55, %r74, %r9;
	setp.gt.u32 	%p9, %r55, -4;
	@%p9 bra 	$L__BB0_21;
	sub.s32 	%r83, %r79, %r9;
	shl.b32 	%r56, %r79, 3;
	add.s32 	%r58, %r45, %r56;
	add.s32 	%r82, %r58, 16;
$L__BB0_12:
	ld.shared.f64 	%fd5, [%r82+-16];
	setp.geu.f64 	%p10, %fd5, %fd1;
	@%p10 bra 	$L__BB0_14;
	shl.b32 	%r59, %r85, 3;
	add.s32 	%r61, %r45, %r59;
	ld.shared.f64 	%fd11, [%r61];
	st.shared.f64 	[%r61], %fd5;
	st.shared.f64 	[%r82+-16], %fd11;
	add.s32 	%r85, %r85, 1;
$L__BB0_14:
	ld.shared.f64 	%fd6, [%r82+-8];
	setp.geu.f64 	%p11, %fd6, %fd1;
	@%p11 bra 	$L__BB0_16;
	shl.b32 	%r62, %r85, 3;
	add.s32 	%r64, %r45, %r62;
	ld.shared.f64 	%fd12, [%r64];
	st.shared.f64 	[%r64], %fd6;
	st.shared.f64 	[%r82+-8], %fd12;
	add.s32 	%r85, %r85, 1;
$L__BB0_16:
	ld.shared.f64 	%fd7, [%r82];
	setp.geu.f64 	%p12, %fd7, %fd1;
	@%p12 bra 	$L__BB0_18;
	shl.b32 	%r65, %r85, 3;
	add.s32 	%r67, %r45, %r65;
	ld.shared.f64 	%fd13, [%r67];
	st.shared.f64 	[%r67], %fd7;
	st.shared.f64 	[%r82], %fd13;
	add.s32 	%r85, %r85, 1;
$L__BB0_18:
	ld.shared.f64 	%fd8, [%r82+8];
	setp.geu.f64 	%p13, %fd8, %fd1;
	@%p13 bra 	$L__BB0_20;
	shl.b32 	%r68, %r85, 3;
	add.s32 	%r70, %r45, %r68;
	ld.shared.f64 	%fd14, [%r70];
	st.shared.f64 	[%r70], %fd8;
	st.shared.f64 	[%r82+8], %fd14;
	add.s32 	%r85, %r85, 1;
$L__BB0_20:
	add.s32 	%r83, %r83, 4;
	add.s32 	%r82, %r82, 32;
	setp.ne.s32 	%p14, %r83, 0;
	@%p14 bra 	$L__BB0_12;
$L__BB0_21:
	shl.b32 	%r71, %r85, 3;
	add.s32 	%r36, %r45, %r71;
	ld.shared.f64 	%fd15, [%r36];
	ld.shared.f64 	%fd16, [%r10];
	st.shared.f64 	[%r36], %fd16;
	st.shared.f64 	[%r10], %fd15;
	sub.s32 	%r37, %r85, %r74;
	setp.ne.s32 	%p15, %r37, %r4;
	@%p15 bra 	$L__BB0_23;
	ld.shared.f64 	%fd17, [%r36];
	st.param.f64 	[func_retval0], %fd17;
	ret;
$L__BB0_23:
	setp.lt.s32 	%p16, %r37, %r76;
	@%p16 bra 	$L__BB0_25;
	add.s32 	%r9, %r85, -1;
	bra.uni 	$L__BB0_2;
$L__BB0_25:
	add.s32 	%r39, %r85, 1;
	add.s32 	%r73, %r4, %r74;
	sub.s32 	%r76, %r73, %r85;
	mov.u32 	%r74, %r39;
	bra.uni 	$L__BB0_1;

}
	// .globl	_Z11vanityPointP8vpNode_tS0_S0_Pd
.visible .entry _Z11vanityPointP8vpNode_tS0_S0_Pd(
	.param .u64 .ptr .align 1 _Z11vanityPointP8vpNode_tS0_S0_Pd_param_0,
	.param .u64 .ptr .align 1 _Z11vanityPointP8vpNode_tS0_S0_Pd_param_1,
	.param .u64 .ptr .align 1 _Z11vanityPointP8vpNode_tS0_S0_Pd_param_2,
	.param .u64 .ptr .align 1 _Z11vanityPointP8vpNode_tS0_S0_Pd_param_3
)
{
	.reg .pred 	%p<88>;
	.reg .b32 	%r<144>;
	.reg .b64 	%rd<31>;
	.reg .b64 	%fd<155>;

	ld.param.u64 	%rd9, [_Z11vanityPointP8vpNode_tS0_S0_Pd_param_0];
	ld.param.u64 	%rd10, [_Z11vanityPointP8vpNode_tS0_S0_Pd_param_1];
	ld.param.u64 	%rd11, [_Z11vanityPointP8vpNode_tS0_S0_Pd_param_2];
	ld.param.u64 	%rd12, [_Z11vanityPointP8vpNode_tS0_S0_Pd_param_3];
	cvta.to.global.u64 	%rd1, %rd12;
	cvta.to.global.u64 	%rd2, %rd11;
	cvta.to.global.u64 	%rd3, %rd10;
	cvta.to.global.u64 	%rd4, %rd9;
	mov.u32 	%r1, %ctaid.x;
	mov.u32 	%r2, %ntid.x;
	mov.u32 	%r3, %tid.x;
	mad.lo.s32 	%r132, %r1, %r2, %r3;
	ld.global.u32 	%r5, [%rd4+8];
	setp.ge.s32 	%p2, %r132, %r5;
	@%p2 bra 	$L__BB1_47;
	ld.global.u32 	%r43, [%rd4+16];
	ld.global.u32 	%r6, [%rd4+12];
	mul.lo.s32 	%r7, %r6, %r43;
	setp.gt.s32 	%p3, %r6, 0;
	mov.f64 	%fd54, 0d4000000000000000;
	{
	.reg .b32 %temp; 
	mov.b64 	{%temp, %r8}, %fd54;
	}
	and.b32  	%r9, %r8, 2146435072;
	setp.eq.s32 	%p4, %r9, 1062207488;
	setp.lt.s32 	%p5, %r8, 0;
	selp.b32 	%r10, 0, 2146435072, %p5;
	and.b32  	%r44, %r8, 2147483647;
	setp.ne.s32 	%p6, %r44, 1071644672;
	and.pred  	%p1, %p4, %p6;
	or.b32  	%r11, %r10, -2147483648;
	mov.u32 	%r45, %nctaid.x;
	mul.lo.s32 	%r12, %r2, %r45;
	@%p3 bra 	$L__BB1_2;
	bra.uni 	$L__BB1_46;
$L__BB1_2:
	and.b32  	%r13, %r6, 3;
	add.s64 	%rd15, %rd1, 16;
$L__BB1_3:
	setp.lt.u32 	%p8, %r6, 4;
	mul.lo.s32 	%r137, %r6, %r132;
	mov.f64 	%fd154, 0d0000000000000000;
	mov.u32 	%r136, %r7;
	@%p8 bra 	$L__BB1_26;
	and.b32  	%r49, %r6, 2147483644;
	neg.s32 	%r133, %r49;
	mov.f64 	%fd154, 0d0000000000000000;
	mov.u32 	%r136, %r7;
$L__BB1_5:
	setp.lt.s32 	%p9, %r8, 0;
	setp.eq.s32 	%p10, %r9, 1062207488;
	mul.wide.s32 	%rd14, %r137, 8;
	add.s64 	%rd5, %rd15, %rd14;
	mul.wide.s32 	%rd16, %r136, 8;
	add.s64 	%rd6, %rd15, %rd16;
	ld.global.f64 	%fd58, [%rd5+-16];
	ld.global.f64 	%fd59, [%rd6+-16];
	sub.f64 	%fd2, %fd58, %fd59;
	{
	.reg .b32 %temp; 
	mov.b64 	{%temp, %r20}, %fd2;
	}
	abs.f64 	%fd3, %fd2;
	{ // callseq 0, 0
	.param .b64 param0;
	st.param.f64 	[param0], %fd3;
	.param .b64 retval0;
	call.uni (retval0), 
	__internal_accurate_pow, 
	(
	param0
	);
	ld.param.f64 	%fd60, [retval0];
	} // callseq 0
	setp.lt.s32 	%p12, %r20, 0;
	neg.f64 	%fd62, %fd60;
	selp.f64 	%fd63, %fd62, %fd60, %p10;
	selp.f64 	%fd64, %fd63, %fd60, %p12;
	setp.eq.f64 	%p13, %fd2, 0d0000000000000000;
	selp.b32 	%r50, %r20, 0, %p10;
	or.b32  	%r51, %r50, 2146435072;
	selp.b32 	%r52, %r51, %r50, %p9;
	mov.b32 	%r53, 0;
	mov.b64 	%fd65, {%r53, %r52};
	selp.f64 	%fd145, %fd65, %fd64, %p13;
	add.f64 	%fd66, %fd2, 0d4000000000000000;
	{
	.reg .b32 %temp; 
	mov.b64 	{%temp, %r54}, %fd66;
	}
	and.b32  	%r55, %r54, 2146435072;
	setp.ne.s32 	%p14, %r55, 2146435072;
	@%p14 bra 	$L__BB1_10;
	setp.nan.f64 	%p15, %fd2, %fd2;
	@%p15 bra 	$L__BB1_9;
	setp.neu.f64 	%p16, %fd3, 0d7FF0000000000000;
	@%p16 bra 	$L__BB1_10;
	selp.b32 	%r56, %r11, %r10, %p1;
	selp.b32 	%r57, %r56, %r10, %p12;
	mov.b32 	%r58, 0;
	mov.b64 	%fd145, {%r58, %r57};
	bra.uni 	$L__BB1_10;
$L__BB1_9:
	mov.f64 	%fd67, 0d4000000000000000;
	add.rn.f64 	%fd145, %fd2, %fd67;
$L__BB1_10:
	setp.eq.f64 	%p21, %fd2, 0d3FF0000000000000;
	selp.f64 	%fd68, 0d3FF0000000000000, %fd145, %p21;
	add.f64 	%fd8, %fd154, %fd68;
	ld.global.f64 	%fd69, [%rd5+-8];
	ld.global.f64 	%fd70, [%rd6+-8];
	sub.f64 	%fd9, %fd69, %fd70;
	{
	.reg .b32 %temp; 
	mov.b64 	{%temp, %r21}, %fd9;
	}
	abs.f64 	%fd10, %fd9;
	{ // callseq 1, 0
	.param .b64 param0;
	st.param.f64 	[param0], %fd10;
	.param .b64 retval0;
	call.uni (retval0), 
	__internal_accurate_pow, 
	(
	param0
	);
	ld.param.f64 	%fd71, [retval0];
	} // callseq 1
	setp.lt.s32 	%p22, %r21, 0;
	neg.f64 	%fd73, %fd71;
	selp.f64 	%fd74, %fd73, %fd71, %p10;
	selp.f64 	%fd75, %fd74, %fd71, %p22;
	setp.eq.f64 	%p23, %fd9, 0d0000000000000000;
	selp.b32 	%r59, %r21, 0, %p10;
	or.b32  	%r60, %r59, 2146435072;
	selp.b32 	%r61, %r60, %r59, %p9;
	mov.b32 	%r62, 0;
	mov.b64 	%fd76, {%r62, %r61};
	selp.f64 	%fd146, %fd76, %fd75, %p23;
	add.f64 	%fd77, %fd9, 0d4000000000000000;
	{
	.reg .b32 %temp; 
	mov.b64 	{%temp, %r63}, %fd77;
	}
	and.b32  	%r64, %r63, 2146435072;
	setp.ne.s32 	%p24, %r64, 2146435072;
	@%p24 bra 	$L__BB1_15;
	setp.nan.f64 	%p25, %fd9, %fd9;
	@%p25 bra 	$L__BB1_14;
	setp.neu.f64 	%p26, %fd10, 0d7FF0000000000000;
	@%p26 bra 	$L__BB1_15;
	selp.b32 	%r65, %r11, %r10, %p1;
	selp.b32 	%r66, %r65, %r10, %p22;
	mov.b32 	%r67, 0;
	mov.b64 	%fd146, {%r67, %r66};
	bra.uni 	$L__BB1_15;
$L__BB1_14:
	mov.f64 	%fd78, 0d4000000000000000;
	add.rn.f64 	%fd146, %fd9, %fd78;
$L__BB1_15:
	setp.eq.f64 	%p31, %fd9, 0d3FF0000000000000;
	selp.f64 	%fd79, 0d3FF0000000000000, %fd146, %p31;
	add.f64 	%fd15, %fd8, %fd79;
	ld.global.f64 	%fd80, [%rd5];
	ld.global.f64 	%fd81, [%rd6];
	sub.f64 	%fd16, %fd80, %fd81;
	{
	.reg .b32 %temp; 
	mov.b64 	{%temp, %r22}, %fd16;
	}
	abs.f64 	%fd17, %fd16;
	{ // callseq 2, 0
	.param .b64 param0;
	st.param.f64 	[param0], %fd17;
	.param .b64 retval0;
	call.uni (retval0), 
	__internal_accurate_pow, 
	(
	param0
	);
	ld.param.f64 	%fd82, [retval0];
	} // callseq 2
	setp.lt.s32 	%p32, %r22, 0;
	neg.f64 	%fd84, %fd82;
	selp.f64 	%fd85, %fd84, %fd82, %p10;
	selp.f64 	%fd86, %fd85, %fd82, %p32;
	setp.eq.f64 	%p33, %fd16, 0d0000000000000000;
	selp.b32 	%r68, %r22, 0, %p10;
	or.b32  	%r69, %r68, 2146435072;
	selp.b32 	%r70, %r69, %r68, %p9;
	mov.b32 	%r71, 0;
	mov.b64 	%fd87, {%r71, %r70};
	selp.f64 	%fd147, %fd87, %fd86, %p33;
	add.f64 	%fd88, %fd16, 0d4000000000000000;
	{
	.reg .b32 %temp; 
	mov.b64 	{%temp, %r72}, %fd88;
	}
	and.b32  	%r73, %r72, 2146435072;
	setp.ne.s32 	%p34, %r73, 2146435072;
	@%p34 bra 	$L__BB1_20;
	setp.nan.f64 	%p35, %fd16, %fd16;
	@%p35 bra 	$L__BB1_19;
	setp.neu.f64 	%p36, %fd17, 0d7FF0000000000000;
	@%p36 bra 	$L__BB1_20;
	selp.b32 	%r74, %r11, %r10, %p1;
	selp.b32 	%r75, %r74, %r10, %p32;
	mov.b32 	%r76, 0;
	mov.b64 	%fd147, {%r76, %r75};
	bra.uni 	$L__BB1_20;
$L__BB1_19:
	mov.f64 	%fd89, 0d4000000000000000;
	add.rn.f64 	%fd147, %fd16, %fd89;
$L__BB1_20:
	setp.eq.f64 	%p41, %fd16, 0d3FF0000000000000;
	selp.f64 	%fd90, 0d3FF0000000000000, %fd147, %p41;
	add.f64 	%fd22, %fd15, %fd90;
	ld.global.f64 	%fd91, [%rd5+8];
	ld.global.f64 	%fd92, [%rd6+8];
	sub.f64 	%fd23, %fd91, %fd92;
	{
	.reg .b32 %temp; 
	mov.b64 	{%temp, %r23}, %fd23;
	}
	abs.f64 	%fd24, %fd23;
	{ // callseq 3, 0
	.param .b64 param0;
	st.param.f64 	[param0], %fd24;
	.param .b64 retval0;
	call.uni (retval0), 
	__internal_accurate_pow, 
	(
	param0
	);
	ld.param.f64 	%fd93, [retval0];
	} // callseq 3
	setp.lt.s32 	%p42, %r23, 0;
	neg.f64 	%fd95, %fd93;
	selp.f64 	%fd96, %fd95, %fd93, %p10;
	selp.f64 	%fd97, %fd96, %fd93, %p42;
	setp.eq.f64 	%p43, %fd23, 0d0000000000000000;
	selp.b32 	%r77, %r23, 0, %p10;
	or.b32  	%r78, %r77, 2146435072;
	selp.b32 	%r79, %r78, %r77, %p9;
	mov.b32 	%r80, 0;
	mov.b64 	%fd98, {%r80, %r79};
	selp.f64 	%fd148, %fd98, %fd97, %p43;
	add.f64 	%fd99, %fd23, 0d4000000000000000;
	{
	.reg .b32 %temp; 
	mov.b64 	{%temp, %r81}, %fd99;
	}
	and.b32  	%r82, %r81, 2146435072;
	setp.ne.s32 	%p44, %r82, 2146435072;
	@%p44 bra 	$L__BB1_25;
	setp.nan.f64 	%p45, %fd23, %fd23;
	@%p45 bra 	$L__BB1_24;
	setp.neu.f64 	%p46, %fd24, 0d7FF0000000000000;
	@%p46 bra 	$L__BB1_25;
	selp.b32 	%r83, %r11, %r10, %p1;
	selp.b32 	%r84, %r83, %r10, %p42;
	mov.b32 	%r85, 0;
	mov.b64 	%fd148, {%r85, %r84};
	bra.uni 	$L__BB1_25;
$L__BB1_24:
	mov.f64 	%fd100, 0d4000000000000000;
	add.rn.f64 	%fd148, %fd23, %fd100;
$L__BB1_25:
	setp.eq.f64 	%p48, %fd23, 0d3FF0000000000000;
	selp.f64 	%fd101, 0d3FF0000000000000, %fd148, %p48;
	add.f64 	%fd154, %fd22, %fd101;
	add.s32 	%r137, %r137, 4;
	add.s32 	%r136, %r136, 4;
	add.s32 	%r133, %r133, 4;
	setp.ne.s32 	%p49, %r133, 0;
	@%p49 bra 	$L__BB1_5;
$L__BB1_26:
	setp.eq.s32 	%p50, %r13, 0;
	@%p50 bra 	$L__BB1_45;
	setp.lt.s32 	%p51, %r8, 0;
	setp.eq.s32 	%p52, %r9, 1062207488;
	mul.wide.s32 	%rd17, %r137, 8;
	add.s64 	%rd7, %rd1, %rd17;
	ld.global.f64 	%fd102, [%rd7];
	mul.wide.s32 	%rd18, %r136, 8;
	add.s64 	%rd8, %rd1, %rd18;
	ld.global.f64 	%fd103, [%rd8];
	sub.f64 	%fd32, %fd102, %fd103;
	{
	.reg .b32 %temp; 
	mov.b64 	{%temp, %r29}, %fd32;
	}
	abs.f64 	%fd33, %fd32;
	{ // callseq 4, 0
	.param .b64 param0;
	st.param.f64 	[param0], %fd33;
	.param .b64 retval0;
	call.uni (retval0), 
	__internal_accurate_pow, 
	(
	param0
	);
	ld.param.f64 	%fd104, [retval0];
	} // callseq 4
	setp.lt.s32 	%p54, %r29, 0;
	neg.f64 	%fd106, %fd104;
	selp.f64 	%fd107, %fd106, %fd104, %p52;
	selp.f64 	%fd108, %fd107, %fd104, %p54;
	setp.eq.f64 	%p55, %fd32, 0d0000000000000000;
	selp.b32 	%r86, %r29, 0, %p52;
	or.b32  	%r87, %r86, 2146435072;
	selp.b32 	%r88, %r87, %r86, %p51;
	mov.b32 	%r89, 0;
	mov.b64 	%fd109, {%r89, %r88};
	selp.f64 	%fd151, %fd109, %fd108, %p55;
	add.f64 	%fd110, %fd32, 0d4000000000000000;
	{
	.reg .b32 %temp; 
	mov.b64 	{%temp, %r90}, %fd110;
	}
	and.b32  	%r91, %r90, 2146435072;
	setp.ne.s32 	%p56, %r91, 2146435072;
	@%p56 bra 	$L__BB1_32;
	setp.nan.f64 	%p57, %fd32, %fd32;
	@%p57 bra 	$L__BB1_31;
	setp.neu.f64 	%p58, %fd33, 0d7FF0000000000000;
	@%p58 bra 	$L__BB1_32;
	selp.b32 	%r92, %r11, %r10, %p1;
	selp.b32 	%r93, %r92, %r10, %p54;
	mov.b32 	%r94, 0;
	mov.b64 	%fd151, {%r94, %r93};
	bra.uni 	$L__BB1_32;
$L__BB1_31:
	mov.f64 	%fd111, 0d4000000000000000;
	add.rn.f64 	%fd151, %fd32, %fd111;
$L__BB1_32:
	setp.eq.s32 	%p60, %r13, 1;
	setp.eq.f64 	%p61, %fd32, 0d3FF0000000000000;
	selp.f64 	%fd112, 0d3FF0000000000000, %fd151, %p61;
	add.f64 	%fd154, %fd154, %fd112;
	@%p60 bra 	$L__BB1_45;
	ld.global.f64 	%fd113, [%rd7+8];
	ld.global.f64 	%fd114, [%rd8+8];
	sub.f64 	%fd39, %fd113, %fd114;
	{
	.reg .b32 %temp; 
	mov.b64 	{%temp, %r30}, %fd39;
	}
	abs.f64 	%fd40, %fd39;
	{ // callseq 5, 0
	.param .b64 param0;
	st.param.f64 	[param0], %fd40;
	.param .b64 retval0;
	call.uni (retval0), 
	__internal_accurate_pow, 
	(
	param0
	);
	ld.param.f64 	%fd115, [retval0];
	} // callseq 5
	setp.lt.s32 	%p65, %r30, 0;
	neg.f64 	%fd117, %fd115;
	selp.f64 	%fd118, %fd117, %fd115, %p52;
	selp.f64 	%fd119, %fd118, %fd115, %p65;
	setp.eq.f64 	%p66, %fd39, 0d0000000000000000;
	selp.b32 	%r95, %r30, 0, %p52;
	or.b32  	%r96, %r95, 2146435072;
	selp.b32 	%r97, %r96, %r95, %p51;
	mov.b32 	%r98, 0;
	mov.b64 	%fd120, {%r98, %r97};
	selp.f64 	%fd152, %fd120, %fd119, %p66;
	add.f64 	%fd121, %fd39, 0d4000000000000000;
	{
	.reg .b32 %temp; 
	mov.b64 	{%temp, %r99}, %fd121;
	}
	and.b32  	%r100, %r99, 2146435072;
	setp.ne.s32 	%p67, %r100, 2146435072;
	@%p67 bra 	$L__BB1_38;
	setp.nan.f64 	%p68, %fd39, %fd39;
	@%p68 bra 	$L__BB1_37;
	setp.neu.f64 	%p69, %fd40, 0d7FF0000000000000;
	@%p69 bra 	$L__BB1_38;
	selp.b32 	%r101, %r11, %r10, %p1;
	selp.b32 	%r102, %r101, %r10, %p65;
	mov.b32 	%r103, 0;
	mov.b64 	%fd152, {%r103, %r102};
	bra.uni 	$L__BB1_38;
$L__BB1_37:
	mov.f64 	%fd122, 0d4000000000000000;
	add.rn.f64 	%fd152, %fd39, %fd122;
$L__BB1_38:
	setp.eq.s32 	%p71, %r13, 2;
	setp.eq.f64 	%p72, %fd39, 0d3FF0000000000000;
	selp.f64 	%fd123, 0d3FF0000000000000, %fd152, %p72;
	add.f64 	%fd154, %fd154, %fd123;
	@%p71 bra 	$L__BB1_45;
	ld.global.f64 	%fd124, [%rd7+16];
	ld.global.f64 	%fd125, [%rd8+16];
	sub.f64 	%fd46, %fd124, %fd125;
	{
	.reg .b32 %temp; 
	mov.b64 	{%temp, %r31}, %fd46;
	}
	abs.f64 	%fd47, %fd46;
	{ // callseq 6, 0
	.param .b64 param0;
	st.param.f64 	[param0], %fd47;
	.param .b64 retval0;
	call.uni (retval0), 
	__internal_accurate_pow, 
	(
	param0
	);
	ld.param.f64 	%fd126, [retval0];
	} // callseq 6
	setp.lt.s32 	%p76, %r31, 0;
	neg.f64 	%fd128, %fd126;
	selp.f64 	%fd129, %fd128, %fd126, %p52;
	selp.f64 	%fd130, %fd129, %fd126, %p76;
	setp.eq.f64 	%p77, %fd46, 0d0000000000000000;
	selp.b32 	%r104, %r31, 0, %p52;
	or.b32  	%r105, %r104, 2146435072;
	selp.b32 	%r106, %r105, %r104, %p51;
	mov.b32 	%r107, 0;
	mov.b64 	%fd131, {%r107, %r106};
	selp.f64 	%fd153, %fd131, %fd130, %p77;
	add.f64 	%fd132, %fd46, 0d4000000000000000;
	{
	.reg .b32 %temp; 
	mov.b64 	{%temp, %r108}, %fd132;
	}
	and.b32  	%r109, %r108, 2146435072;
	setp.ne.s32 	%p78, %r109, 2146435072;
	@%p78 bra 	$L__BB1_44;
	setp.nan.f64 	%p79, %fd46, %fd46;
	@%p79 bra 	$L__BB1_43;
	setp.neu.f64 	%p80, %fd47, 0d7FF0000000000000;
	@%p80 bra 	$L__BB1_44;
	setp.lt.s32 	%p81, %r31, 0;
	selp.b32 	%r110, %r11, %r10, %p1;
	selp.b32 	%r111, %r110, %r10, %p81;
	mov.b32 	%r112, 0;
	mov.b64 	%fd153, {%r112, %r111};
	bra.uni 	$L__BB1_44;
$L__BB1_43:
	mov.f64 	%fd133, 0d4000000000000000;
	add.rn.f64 	%fd153, %fd46, %fd133;
$L__BB1_44:
	setp.eq.f64 	%p82, %fd46, 0d3FF0000000000000;
	selp.f64 	%fd134, 0d3FF0000000000000, %fd153, %p82;
	add.f64 	%fd154, %fd154, %fd134;
$L__BB1_45:
	sqrt.rn.f64 	%fd135, %fd154;
	shl.b32 	%r113, %r132, 3;
	mov.u32 	%r114, distance_arr;
	add.s32 	%r115, %r114, %r113;
	st.shared.f64 	[%r115], %fd135;
	add.s32 	%r132, %r132, %r12;
	setp.lt.s32 	%p83, %r132, %r5;
	@%p83 bra 	$L__BB1_3;
	bra.uni 	$L__BB1_47;
$L__BB1_46:
	shl.b32 	%r46, %r132, 3;
	mov.u32 	%r47, distance_arr;
	add.s32 	%r48, %r47, %r46;
	mov.b64 	%rd13, 0;
	st.shared.u64 	[%r48], %rd13;
	add.s32 	%r132, %r132, %r12;
	setp.lt.s32 	%p7, %r132, %r5;
	@%p7 bra 	$L__BB1_46;
$L__BB1_47:
	or.b32  	%r116, %r1, %r3;
	setp.ne.s32 	%p84, %r116, 0;
	@%p84 bra 	$L__BB1_55;
	add.s32 	%r117, %r5, -1;
	shr.u32 	%r118, %r5, 31;
	add.s32 	%r119, %r5, %r118;
	shr.s32 	%r120, %r119, 1;
	{ // callseq 7, 0
	.param .b32 param0;
	st.param.b32 	[param0], 0;
	.param .b32 param1;
	st.param.b32 	[param1], %r117;
	.param .b32 param2;
	st.param.b32 	[param2], %r120;
	.param .b64 retval0;
	call.uni (retval0), 
	_Z11quickselectPdiii, 
	(
	param0, 
	param1, 
	param2
	);
	ld.param.f64 	%fd136, [retval0];
	} // callseq 7
	add.s32 	%r121, %r120, 1;
	{ // callseq 8, 0
	.param .b32 param0;
	st.param.b32 	[param0], 0;
	.param .b32 param1;
	st.param.b32 	[param1], %r117;
	.param .b32 param2;
	st.param.b32 	[param2], %r121;
	.param .b64 retval0;
	call.uni (retval0), 
	_Z11quickselectPdiii, 
	(
	param0, 
	param1, 
	param2
	);
	ld.param.f64 	%fd138, [retval0];
	} // callseq 8
	add.f64 	%fd140, %fd136, %fd138;
	mul.f64 	%fd141, %fd140, 0d3FE0000000000000;
	st.global.f64 	[%rd4+24], %fd141;
	ld.global.u32 	%r122, [%rd4+8];
	setp.lt.s32 	%p85, %r122, 1;
	@%p85 bra 	$L__BB1_54;
	mov.b32 	%r139, 0;
	mov.u32 	%r125, distance_arr;
	mov.u32 	%r140, %r139;
	mov.u32 	%r141, %r139;
$L__BB1_50:
	shl.b32 	%r124, %r139, 3;
	add.s32 	%r126, %r125, %r124;
	ld.shared.f64 	%fd142, [%r126];
	ld.global.f64 	%fd143, [%rd4+24];
	setp.geu.f64 	%p86, %fd142, %fd143;
	@%p86 bra 	$L__BB1_52;
	ld.global.u64 	%rd22, [%rd3];
	add.s32 	%r38, %r140, 1;
	mul.wide.s32 	%rd23, %r140, 4;
	add.s64 	%rd24, %rd22, %rd23;
	st.u32 	[%rd24], %r139;
	mov.u32 	%r140, %r38;
	bra.uni 	$L__BB1_53;
$L__BB1_52:
	ld.global.u64 	%rd19, [%rd2];
	add.s32 	%r39, %r141, 1;
	mul.wide.s32 	%rd20, %r141, 4;
	add.s64 	%rd21, %rd19, %rd20;
	st.u32 	[%rd21], %r139;
	mov.u32 	%r141, %r39;
$L__BB1_53:
	add.s32 	%r139, %r139, 1;
	ld.global.u32 	%r127, [%rd4+8];
	setp.lt.s32 	%p87, %r139, %r127;
	@%p87 bra 	$L__BB1_50;
$L__BB1_54:
	ld.global.u64 	%rd25, [%rd3];
	ld.global.u32 	%r128, [%rd3+8];
	mul.wide.s32 	%rd26, %r128, 4;
	add.s64 	%rd27, %rd25, %rd26;
	ld.u32 	%r129, [%rd27+-4];
	st.global.u32 	[%rd3+16], %r129;
	ld.global.u64 	%rd28, [%rd2];
	ld.global.u32 	%r130, [%rd2+8];
	mul.wide.s32 	%rd29, %r130, 4;
	add.s64 	%rd30, %rd28, %rd29;
	ld.u32 	%r131, [%rd30+-4];
	st.global.u32 	[%rd2+16], %r131;
$L__BB1_55:
	ret;

}
.func  (.param .b64 func_retval0) __internal_accurate_pow(
	.param .b64 __internal_accurate_pow_param_0
)
{
	.reg .pred 	%p<8>;
	.reg .b32 	%r<49>;
	.reg .b32 	%f<3>;
	.reg .b64 	%fd<109>;

	ld.param.f64 	%fd10, [__internal_accurate_pow_param_0];
	{
	.reg .b32 %temp; 
	mov.b64 	{%temp, %r46}, %fd10;
	}
	{
	.reg .b32 %temp; 
	mov.b64 	{%r45, %temp}, %fd10;
	}
	shr.u32 	%r47, %r46, 20;
	setp.gt.u32 	%p1, %r46, 1048575;
	@%p1 bra 	$L__BB2_2;
	mul.f64 	%fd11, %fd10, 0d4350000000000000;
	{
	.reg .b32 %temp; 
	mov.b64 	{%temp, %r46}, %fd11;
	}
	{
	.reg .b32 %temp; 
	mov.b64 	{%r45, %temp}, %fd11;
	}
	shr.u32 	%r16, %r46, 20;
	add.s32 	%r47, %r16, -54;
$L__BB2_2:
	add.s32 	%r48, %r47, -1023;
	and.b32  	%r17, %r46, -2146435073;
	or.b32  	%r18, %r17, 1072693248;
	mov.b64 	%fd107, {%r45, %r18};
	setp.lt.u32 	%p2, %r18, 1073127583;
	@%p2 bra 	$L__BB2_4;
	{
	.reg .b32 %temp; 
	mov.b64 	{%r19, %temp}, %fd107;
	}
	{
	.reg .b32 %temp; 
	mov.b64 	{%temp, %r20}, %fd107;
	}
	add.s32 	%r21, %r20, -1048576;
	mov.b64 	%fd107, {%r19, %r21};
	add.s32 	%r48, %r47, -1022;
$L__BB2_4:
	add.f64 	%fd12, %fd107, 0dBFF0000000000000;
	add.f64 	%fd13, %fd107, 0d3FF0000000000000;
	rcp.approx.ftz.f64 	%fd14, %fd13;
	neg.f64 	%fd15, %fd13;
	fma.rn.f64 	%fd16, %fd15, %fd14, 0d3FF0000000000000;
	fma.rn.f64 	%fd17, %fd16, %fd16, %fd16;
	fma.rn.f64 	%fd18, %fd17, %fd14, %fd14;
	mul.f64 	%fd19, %fd12, %fd18;
	fma.rn.f64 	%fd20, %fd12, %fd18, %fd19;
	mul.f64 	%fd21, %fd20, %fd20;
	fma.rn.f64 	%fd22, %fd21, 0d3EB0F5FF7D2CAFE2, 0d3ED0F5D241AD3B5A;
	fma.rn.f64 	%fd23, %fd22, %fd21, 0d3EF3B20A75488A3F;
	fma.rn.f64 	%fd24, %fd23, %fd21, 0d3F1745CDE4FAECD5;
	fma.rn.f64 	%fd25, %fd24, %fd21, 0d3F3C71C7258A578B;
	fma.rn.f64 	%fd26, %fd25, %fd21, 0d3F6249249242B910;
	fma.rn.f64 	%fd27, %fd26, %fd21, 0d3F89999999999DFB;
	sub.f64 	%fd28, %fd12, %fd20;
	add.f64 	%fd29, %fd28, %fd28;
	neg.f64 	%fd30, %fd20;
	fma.rn.f64 	%fd31, %fd30, %fd12, %fd29;
	mul.f64 	%fd32, %fd18, %fd31;
	fma.rn.f64 	%fd33, %fd21, %fd27, 0d3FB5555555555555;
	mov.f64 	%fd34, 0d3FB5555555555555;
	sub.f64 	%fd35, %fd34, %fd33;
	fma.rn.f64 	%fd36, %fd21, %fd27, %fd35;
	add.f64 	%fd37, %fd36, 0dBC46A4CB00B9E7B0;
	add.f64 	%fd38, %fd33, %fd37;
	sub.f64 	%fd39, %fd33, %fd38;
	add.f64 	%fd40, %fd37, %fd39;
	mul.rn.f64 	%fd41, %fd20, %fd20;
	neg.f64 	%fd42, %fd41;
	fma.rn.f64 	%fd43, %fd20, %fd20, %fd42;
	{
	.reg .b32 %temp; 
	mov.b64 	{%r22, %temp}, %fd32;
	}
	{
	.reg .b32 %temp; 
	mov.b64 	{%temp, %r23}, %fd32;
	}
	add.s32 	%r24, %r23, 1048576;
	mov.b64 	%fd44, {%r22, %r24};
	fma.rn.f64 	%fd45, %fd20, %fd44, %fd43;
	mul.rn.f64 	%fd46, %fd41, %fd20;
	neg.f64 	%fd47, %fd46;
	fma.rn.f64 	%fd48, %fd41, %fd20, %fd47;
	fma.rn.f64 	%fd49, %fd41, %fd32, %fd48;
	fma.rn.f64 	%fd50, %fd45, %fd20, %fd49;
	mul.rn.f64 	%fd51, %fd38, %fd46;
	neg.f64 	%fd52, %fd51;
	fma.rn.f64 	%fd53, %fd38, %fd46, %fd52;
	fma.rn.f64 	%fd54, %fd38, %fd50, %fd53;
	fma.rn.f64 	%fd55, %fd40, %fd46, %fd54;
	add.f64 	%fd56, %fd51, %fd55;
	sub.f64 	%fd57, %fd51, %fd56;
	add.f64 	%fd58, %fd55, %fd57;
	add.f64 	%fd59, %fd20, %fd56;
	sub.f64 	%fd60, %fd20, %fd59;
	add.f64 	%fd61, %fd56, %fd60;
	add.f64 	%fd62, %fd58, %fd61;
	add.f64 	%fd63, %fd32, %fd62;
	add.f64 	%fd64, %fd59, %fd63;
	sub.f64 	%fd65, %fd59, %fd64;
	add.f64 	%fd66, %fd63, %fd65;
	xor.b32  	%r25, %r48, -2147483648;
	mov.b32 	%r26, 1127219200;
	mov.b64 	%fd67, {%r25, %r26};
	mov.b32 	%r27, -2147483648;
	mov.b64 	%fd68, {%r27, %r26};
	sub.f64 	%fd69, %fd67, %fd68;
	fma.rn.f64 	%fd70, %fd69, 0d3FE62E42FEFA39EF, %fd64;
	fma.rn.f64 	%fd71, %fd69, 0dBFE62E42FEFA39EF, %fd70;
	sub.f64 	%fd72, %fd71, %fd64;
	sub.f64 	%fd73, %fd66, %fd72;
	fma.rn.f64 	%fd74, %fd69, 0d3C7ABC9E3B39803F, %fd73;
	add.f64 	%fd75, %fd70, %fd74;
	sub.f64 	%fd76, %fd70, %fd75;
	add.f64 	%fd77, %fd74, %fd76;
	mov.f64 	%fd78, 0d4000000000000000;
	{
	.reg .b32 %temp; 
	mov.b64 	{%temp, %r28}, %fd78;
	}
	{
	.reg .b32 %temp; 
	mov.b64 	{%r29, %temp}, %fd78;
	}
	shl.b32 	%r30, %r28, 1;
	setp.gt.u32 	%p3, %r30, -33554433;
	and.b32  	%r31, %r28, -15728641;
	selp.b32 	%r32, %r31, %r28, %p3;
	mov.b64 	%fd79, {%r29, %r32};
	mul.rn.f64 	%fd80, %fd75, %fd79;
	neg.f64 	%fd81, %fd80;
	fma.rn.f64 	%fd82, %fd75, %fd79, %fd81;
	fma.rn.f64 	%fd83, %fd77, %fd79, %fd82;
	add.f64 	%fd4, %fd80, %fd83;
	sub.f64 	%fd84, %fd80, %fd4;
	add.f64 	%fd5, %fd83, %fd84;
	fma.rn.f64 	%fd85, %fd4, 0d3FF71547652B82FE, 0d4338000000000000;
	{
	.reg .b32 %temp; 
	mov.b64 	{%r13, %temp}, %fd85;
	}
	mov.f64 	%fd86, 0dC338000000000000;
	add.rn.f64 	%fd87, %fd85, %fd86;
	fma.rn.f64 	%fd88, %fd87, 0dBFE62E42FEFA39EF, %fd4;
	fma.rn.f64 	%fd89, %fd87, 0dBC7ABC9E3B39803F, %fd88;
	fma.rn.f64 	%fd90, %fd89, 0d3E5ADE1569CE2BDF, 0d3E928AF3FCA213EA;
	fma.rn.f64 	%fd91, %fd90, %fd89, 0d3EC71DEE62401315;
	fma.rn.f64 	%fd92, %fd91, %fd89, 0d3EFA01997C89EB71;
	fma.rn.f64 	%fd93, %fd92, %fd89, 0d3F2A01A014761F65;
	fma.rn.f64 	%fd94, %fd93, %fd89, 0d3F56C16C1852B7AF;
	fma.rn.f64 	%fd95, %fd94, %fd89, 0d3F81111111122322;
	fma.rn.f64 	%fd96, %fd95, %fd89, 0d3FA55555555502A1;
	fma.rn.f64 	%fd97, %fd96, %fd89, 0d3FC5555555555511;
	fma.rn.f64 	%fd98, %fd97, %fd89, 0d3FE000000000000B;
	fma.rn.f64 	%fd99, %fd98, %fd89, 0d3FF0000000000000;
	fma.rn.f64 	%fd100, %fd99, %fd89, 0d3FF0000000000000;
	{
	.reg .b32 %temp; 
	mov.b64 	{%r14, %temp}, %fd100;
	}
	{
	.reg .b32 %temp; 
	mov.b64 	{%temp, %r15}, %fd100;
	}
	shl.b32 	%r33, %r13, 20;
	add.s32 	%r34, %r33, %r15;
	mov.b64 	%fd108, {%r14, %r34};
	{
	.reg .b32 %temp; 
	mov.b64 	{%temp, %r35}, %fd4;
	}
	mov.b32 	%f2, %r35;
	abs.f32 	%f1, %f2;
	setp.lt.f32 	%p4, %f1, 0f4086232B;
	@%p4 bra 	$L__BB2_7;
	setp.lt.f64 	%p5, %fd4, 0d0000000000000000;
	add.f64 	%fd101, %fd4, 0d7FF0000000000000;
	selp.f64 	%fd108, 0d0000000000000000, %fd101, %p5;
	setp.geu.f32 	%p6, %f1, 0f40874800;
	@%p6 bra 	$L__BB2_7;
	shr.u32 	%r36, %r13, 31;
	add.s32 	%r37, %r13, %r36;
	shr.s32 	%r38, %r37, 1;
	shl.b32 	%r39, %r38, 20;
	add.s32 	%r40, %r15, %r39;
	mov.b64 	%fd102, {%r14, %r40};
	sub.s32 	%r41, %r13, %r38;
	shl.b32 	%r42, %r41, 20;
	add.s32 	%r43, %r42, 1072693248;
	mov.b32 	%r44, 0;
	mov.b64 	%fd103, {%r44, %r43};
	mul.f64 	%fd108, %fd103, %fd102;
$L__BB2_7:
	abs.f64 	%fd104, %fd108;
	setp.eq.f64 	%p7, %fd104, 0d7FF0000000000000;
	fma.rn.f64 	%fd105, %fd108, %fd5, %fd108;
	selp.f64 	%fd106, %fd108, %fd105, %p7;
	st.param.f64 	[func_retval0], %fd106;
	ret;

}


// ===== COMPILED SASS (sm_100) =====

	.target	sm_100

	.elftype	@"ET_EXEC"


//--------------------- .note.nv.tkinfo           --------------------------
	.section	.note.nv.tkinfo,"",@"SHT_NOTE"
	.sectionflags	@"SHF_NOTE_NV_TKINFO"
	.tkinfo
        /*0018*/ 	.word	0x00000002
        /*0030*/ 	.string	""
        /*0030*/ 	.string	"ptxas"
        /*0030*/ 	.string	"Cuda compilation tools, release 13.0, V13.0.88"
        /*0030*/ 	.string	"Build cuda_13.0.r13.0/compiler.36424714_0"
        /*0030*/ 	.string	"-arch sm_100 -m 64 "



//--------------------- .note.nv.cuinfo           --------------------------
	.section	.note.nv.cuinfo,"",@"SHT_NOTE"
	.sectionflags	@"SHF_NOTE_NV_CUINFO"
        /*0018*/ 	.short	0x0002
        /*001a*/ 	.short	0x0064
        /*001c*/ 	.short	0x0082
	.zero		2


//--------------------- .nv.info                  --------------------------
	.section	.nv.info,"",@"SHT_CUDA_INFO"
	.align	4


	//----- nvinfo : EIATTR_REGCOUNT
	.align		4
        /*0000*/ 	.byte	0x04, 0x2f
        /*0002*/ 	.short	(.L_1 - .L_0)
	.align		4
.L_0:
        /*0004*/ 	.word	index@(_Z11vanityPointP8vpNode_tS0_S0_Pd)
        /*0008*/ 	.word	0x0000002b


	//----- nvinfo : EIATTR_FRAME_SIZE
	.align		4
.L_1:
        /*000c*/ 	.byte	0x04, 0x11
        /*000e*/ 	.short	(.L_3 - .L_2)
	.align		4
.L_2:
        /*0010*/ 	.word	index@($_Z11vanityPointP8vpNode_tS0_S0_Pd$__internal_accurate_pow)
        /*0014*/ 	.word	0x00000000


	//----- nvinfo : EIATTR_FRAME_SIZE
	.align		4
.L_3:
        /*0018*/ 	.byte	0x04, 0x11
        /*001a*/ 	.short	(.L_5 - .L_4)
	.align		4
.L_4:
        /*001c*/ 	.word	index@($__internal_0_$__cuda_sm20_dsqrt_rn_f64_mediumpath_v1)
        /*0020*/ 	.word	0x00000000


	//----- nvinfo : EIATTR_FRAME_SIZE
	.align		4
.L_5:
        /*0024*/ 	.byte	0x04, 0x11
        /*0026*/ 	.short	(.L_7 - .L_6)
	.align		4
.L_6:
        /*0028*/ 	.word	index@($_Z11vanityPointP8vpNode_tS0_S0_Pd$_Z11quickselectPdiii)
        /*002c*/ 	.word	0x00000000


	//----- nvinfo : EIATTR_FRAME_SIZE
	.align		4
.L_7:
        /*0030*/ 	.byte	0x04, 0x11
        /*0032*/ 	.short	(.L_9 - .L_8)
	.align		4
.L_8:
        /*0034*/ 	.word	index@(_Z11vanityPointP8vpNode_tS0_S0_Pd)
        /*0038*/ 	.word	0x00000000


	//----- nvinfo : EIATTR_MIN_STACK_SIZE
	.align		4
.L_9:
        /*003c*/ 	.byte	0x04, 0x12
        /*003e*/ 	.short	(.L_11 - .L_10)
	.align		4
.L_10:
        /*0040*/ 	.word	index@(_Z11vanityPointP8vpNode_tS0_S0_Pd)
        /*0044*/ 	.word	0x00000000
.L_11:


//--------------------- .nv.compat                --------------------------
	.section	.nv.compat,"",@"SHT_CUDA_COMPAT_INFO"
	.align	4
        /*0000*/ 	.byte	0x02, 0x09, 0x00, 0x00, 0x02, 0x02, 0x01, 0x00, 0x02, 0x05, 0x05, 0x00, 0x03, 0x07, 0x01, 0x01
        /*0010*/ 	.byte	0x02, 0x03, 0x00, 0x00, 0x02, 0x06, 0x01, 0x00, 0x04, 0x0b, 0x08, 0x00, 0x01, 0x00, 0x00, 0x00
        /*0020*/ 	.byte	0x00, 0x00, 0x00, 0x00


//--------------------- .nv.info._Z11vanityPointP8vpNode_tS0_S0_Pd --------------------------
	.section	.nv.info._Z11vanityPointP8vpNode_tS0_S0_Pd,"",@"SHT_CUDA_INFO"
	.sectionflags	@""
	.align	4


	//----- nvinfo : EIATTR_CUDA_API_VERSION
	.align		4
        /*0000*/ 	.byte	0x04, 0x37
        /*0002*/ 	.short	(.L_13 - .L_12)
.L_12:
        /*0004*/ 	.word	0x00000082


	//----- nvinfo : EIATTR_KPARAM_INFO
	.align		4
.L_13:
        /*0008*/ 	.byte	0x04, 0x17
        /*000a*/ 	.short	(.L_15 - .L_14)
.L_14:
        /*000c*/ 	.word	0x00000000
        /*0010*/ 	.short	0x0003
        /*0012*/ 	.short	0x0018
        /*0014*/ 	.byte	0x00, 0xf5, 0x21, 0x00


	//----- nvinfo : EIATTR_KPARAM_INFO
	.align		4
.L_15:
        /*0018*/ 	.byte	0x04, 0x17
        /*001a*/ 	.short	(.L_17 - .L_16)
.L_16:
        /*001c*/ 	.word	0x00000000
        /*0020*/ 	.short	0x0002
        /*0022*/ 	.short	0x0010
        /*0024*/ 	.byte	0x00, 0xf5, 0x21, 0x00


	//----- nvinfo : EIATTR_KPARAM_INFO
	.align		4
.L_17:
        /*0028*/ 	.byte	0x04, 0x17
        /*002a*/ 	.short	(.L_19 - .L_18)
.L_18:
        /*002c*/ 	.word	0x00000000
        /*0030*/ 	.short	0x0001
        /*0032*/ 	.short	0x0008
        /*0034*/ 	.byte	0x00, 0xf5, 0x21, 0x00


	//----- nvinfo : EIATTR_KPARAM_INFO
	.align		4
.L_19:
        /*0038*/ 	.byte	0x04, 0x17
        /*003a*/ 	.short	(.L_21 - .L_20)
.L_20:
        /*003c*/ 	.word	0x00000000
        /*0040*/ 	.short	0x0000
        /*0042*/ 	.short	0x0000
        /*0044*/ 	.byte	0x00, 0xf5, 0x21, 0x00


	//----- nvinfo : EIATTR_SPARSE_MMA_MASK
	.align		4
.L_21:
        /*0048*/ 	.byte	0x03, 0x50
        /*004a*/ 	.short	0x0000


	//----- nvinfo : EIATTR_MAXREG_COUNT
	.align		4
        /*004c*/ 	.byte	0x03, 0x1b
        /*004e*/ 	.short	0x00ff


	//----- nvinfo : EIATTR_MERCURY_ISA_VERSION
	.align		4
        /*0050*/ 	.byte	0x03, 0x5f
        /*0052*/ 	.short	0x0101


	//----- nvinfo : EIATTR_VRC_CTA_INIT_COUNT
	.align		4
        /*0054*/ 	.byte	0x02, 0x4a
	.zero		1
	.zero		1


	//----- nvinfo : EIATTR_EXIT_INSTR_OFFSETS
	.align		4
        /*0058*/ 	.byte	0x04, 0x1c
        /*005a*/ 	.short	(.L_23 - .L_22)


	//   ....[0]....
.L_22:
        /*005c*/ 	.word	0x00001250


	//   ....[1]....
        /*0060*/ 	.word	0x00001610


	//----- nvinfo : EIATTR_CRS_STACK_SIZE
	.align		4
.L_23:
        /*0064*/ 	.byte	0x04, 0x1e
        /*0066*/ 	.short	(.L_25 - .L_24)
.L_24:
        /*0068*/ 	.word	0x00000000


	//----- nvinfo : EIATTR_CBANK_PARAM_SIZE
	.align		4
.L_25:
        /*006c*/ 	.byte	0x03, 0x19
        /*006e*/ 	.short	0x0020


	//----- nvinfo : EIATTR_PARAM_CBANK
	.align		4
        /*0070*/ 	.byte	0x04, 0x0a
        /*0072*/ 	.short	(.L_27 - .L_26)
	.align		4
.L_26:
        /*0074*/ 	.word	index@(.nv.constant0._Z11vanityPointP8vpNode_tS0_S0_Pd)
        /*0078*/ 	.short	0x0380
        /*007a*/ 	.short	0x0020


	//----- nvinfo : EIATTR_SW_WAR
	.align		4
.L_27:
        /*007c*/ 	.byte	0x04, 0x36
        /*007e*/ 	.short	(.L_29 - .L_28)
.L_28:
        /*0080*/ 	.word	0x00000008
.L_29:


//--------------------- .nv.callgraph             --------------------------
	.section	.nv.callgraph,"",@"SHT_CUDA_CALLGRAPH"
	.align	4
	.sectionentsize	8
	.align		4
        /*0000*/ 	.word	0x00000000
	.align		4
        /*0004*/ 	.word	0xffffffff
	.align		4
        /*0008*/ 	.word	0x00000000
	.align		4
        /*000c*/ 	.word	0xfffffffe
	.align		4
        /*0010*/ 	.word	0x00000000
	.align		4
        /*0014*/ 	.word	0xfffffffd
	.align		4
        /*0018*/ 	.word	0x00000000
	.align		4
        /*001c*/ 	.word	0xfffffffc


//--------------------- .text._Z11vanityPointP8vpNode_tS0_S0_Pd --------------------------
	.section	.text._Z11vanityPointP8vpNode_tS0_S0_Pd,"ax",@progbits
	.align	128
        .global         _Z11vanityPointP8vpNode_tS0_S0_Pd
        .type           _Z11vanityPointP8vpNode_tS0_S0_Pd,@function
        .size           _Z11vanityPointP8vpNode_tS0_S0_Pd,(.L_x_55 - _Z11vanityPointP8vpNode_tS0_S0_Pd)
        .other          _Z11vanityPointP8vpNode_tS0_S0_Pd,@"STO_CUDA_ENTRY STV_DEFAULT"
_Z11vanityPointP8vpNode_tS0_S0_Pd:
.text._Z11vanityPointP8vpNode_tS0_S0_Pd:
[----:B------:R-:W-:Y:S08]  /*0000*/  LDC R1, c[0x0][0x37c] ;  /* 0x0000df00ff017b82 */ /* 0x000ff00000000800 */
[----:B------:R-:W0:Y:S01]  /*0010*/  LDC.64 R2, c[0x0][0x380] ;  /* 0x0000e000ff027b82 */ /* 0x000e220000000a00 */
[----:B------:R-:W0:Y:S02]  /*0020*/  LDCU.64 UR8, c[0x0][0x358] ;  /* 0x00006b00ff0877ac */ /* 0x000e240008000a00 */
[----:B0-----:R-:W2:Y:S05]  /*0030*/  LDG.E R9, desc[UR8][R2.64+0x8] ;  /* 0x0000080802097981 */ /* 0x001eaa000c1e1900 */
[----:B------:R-:W0:Y:S01]  /*0040*/  S2UR UR6, SR_CTAID.X ;  /* 0x00000000000679c3 */ /* 0x000e220000002500 */
[----:B------:R-:W-:Y:S01]  /*0050*/  BSSY.RECONVERGENT B0, `(.L_x_0) ;  /* 0x000011e000007945 */ /* 0x000fe20003800200 */
[----:B------:R-:W0:Y:S06]  /*0060*/  S2R R8, SR_TID.X ;  /* 0x0000000000087919 */ /* 0x000e2c0000002100 */
[----:B------:R-:W0:Y:S02]  /*0070*/  LDC R5, c[0x0][0x360] ;  /* 0x0000d800ff057b82 */ /* 0x000e240000000800 */
[----:B0-----:R-:W-:-:S05]  /*0080*/  IMAD R6, R5, UR6, R8 ;  /* 0x0000000605067c24 */ /* 0x001fca000f8e0208 */
[----:B--2---:R-:W-:-:S13]  /*0090*/  ISETP.GE.AND P0, PT, R6, R9, PT ;  /* 0x000000090600720c */ /* 0x004fda0003f06270 */
[----:B------:R-:W-:Y:S05]  /*00a0*/  @P0 BRA `(.L_x_1) ;  /* 0x0000001000600947 */ /* 0x000fea0003800000 */
[----:B------:R-:W2:Y:S04]  /*00b0*/  LDG.E R7, desc[UR8][R2.64+0xc] ;  /* 0x00000c0802077981 */ /* 0x000ea8000c1e1900 */
[----:B------:R-:W3:Y:S01]  /*00c0*/  LDG.E R4, desc[UR8][R2.64+0x10] ;  /* 0x0000100802047981 */ /* 0x000ee2000c1e1900 */
[----:B------:R-:W0:Y:S02]  /*00d0*/  LDCU UR4, c[0x0][0x370] ;  /* 0x00006e00ff0477ac */ /* 0x000e240008000800 */
[----:B0-----:R-:W-:Y:S01]  /*00e0*/  IMAD R5, R5, UR4, RZ ;  /* 0x0000000405057c24 */ /* 0x001fe2000f8e02ff */
[----:B--2---:R-:W-:Y:S01]  /*00f0*/  ISETP.GT.AND P0, PT, R7, RZ, PT ;  /* 0x000000ff0700720c */ /* 0x004fe20003f04270 */
[----:B---3--:R-:W-:-:S12]  /*0100*/  IMAD R4, R4, R7, RZ ;  /* 0x0000000704047224 */ /* 0x008fd800078e02ff */
[----:B------:R-:W-:Y:S05]  /*0110*/  @P0 BRA `(.L_x_2) ;  /* 0x0000000000240947 */ /* 0x000fea0003800000 */
[----:B------:R-:W0:Y:S01]  /*0120*/  S2R R3, SR_CgaCtaId ;  /* 0x0000000000037919 */ /* 0x000e220000008800 */
[----:B------:R-:W-:-:S04]  /*0130*/  MOV R0, 0x400 ;  /* 0x0000040000007802 */ /* 0x000fc80000000f00 */
[----:B0-----:R-:W-:-:S07]  /*0140*/  LEA R3, R3, R0, 0x18 ;  /* 0x0000000003037211 */ /* 0x001fce00078ec0ff */
.L_x_3:
[----:B------:R-:W-:Y:S02]  /*0150*/  IMAD R0, R6, 0x8, R3 ;  /* 0x0000000806007824 */ /* 0x000fe400078e0203 */
[----:B------:R-:W-:-:S03]  /*0160*/  IMAD.IADD R6, R5, 0x1, R6 ;  /* 0x0000000105067824 */ /* 0x000fc600078e0206 */
[----:B------:R0:W-:Y:S02]  /*0170*/  STS.64 [R0], RZ ;  /* 0x000000ff00007388 */ /* 0x0001e40000000a00 */
[----:B------:R-:W-:-:S13]  /*0180*/  ISETP.GE.AND P0, PT, R6, R9, PT ;  /* 0x000000090600720c */ /* 0x000fda0003f06270 */
[----:B0-----:R-:W-:Y:S05]  /*0190*/  @!P0 BRA `(.L_x_3) ;  /* 0xfffffffc00ec8947 */ /* 0x001fea000383ffff */
[----:B------:R-:W-:Y:S05]  /*01a0*/  BRA `(.L_x_1) ;  /* 0x0000001000207947 */ /* 0x000fea0003800000 */
.L_x_2:
[----:B------:R-:W0:Y:S01]  /*01b0*/  LDCU.64 UR4, c[0x0][0x398] ;  /* 0x00007300ff0477ac */ /* 0x000e220008000a00 */
[----:B------:R-:W-:Y:S01]  /*01c0*/  LOP3.LUT R3, R7, 0x3, RZ, 0xc0, !PT ;  /* 0x0000000307037812 */ /* 0x000fe200078ec0ff */
[----:B0-----:R-:W-:-:S04]  /*01d0*/  UIADD3 UR4, UP0, UPT, UR4, 0x10, URZ ;  /* 0x0000001004047890 */ /* 0x001fc8000ff1e0ff */
[----:B------:R-:W-:Y:S02]  /*01e0*/  UIADD3.X UR5, UPT, UPT, URZ, UR5, URZ, UP0, !UPT ;  /* 0x00000005ff057290 */ /* 0x000fe400087fe4ff */
[----:B------:R-:W-:-:S04]  /*01f0*/  IMAD.U32 R14, RZ, RZ, UR4 ;  /* 0x00000004ff0e7e24 */ /* 0x000fc8000f8e00ff */
[----:B------:R-:W-:-:S07]  /*0200*/  IMAD.U32 R15, RZ, RZ, UR5 ;  /* 0x00000005ff0f7e24 */ /* 0x000fce000f8e00ff */
.L_x_37:
[C---:B------:R-:W-:Y:S01]  /*0210*/  ISETP.GE.U32.AND P0, PT, R7.reuse, 0x4, PT ;  /* 0x000000040700780c */ /* 0x040fe20003f06070 */
[----:B------:R-:W-:Y:S01]  /*0220*/  IMAD R2, R7, R6, RZ ;  /* 0x0000000607027224 */ /* 0x000fe200078e02ff */
[----:B------:R-:W-:Y:S01]  /*0230*/  CS2R R36, SRZ ;  /* 0x0000000000247805 */ /* 0x000fe2000001ff00 */
[----:B------:R-:W-:-:S10]  /*0240*/  IMAD.MOV.U32 R0, RZ, RZ, R4 ;  /* 0x000000ffff007224 */ /* 0x000fd400078e0004 */
[----:B------:R-:W-:Y:S05]  /*0250*/  @!P0 BRA `(.L_x_4) ;  /* 0x0000000400fc8947 */ /* 0x000fea0003800000 */
[----:B------:R-:W-:Y:S01]  /*0260*/  LOP3.LUT R39, R7, 0x7ffffffc, RZ, 0xc0, !PT ;  /* 0x7ffffffc07277812 */ /* 0x000fe200078ec0ff */
[----:B------:R-:W-:Y:S01]  /*0270*/  IMAD.MOV.U32 R0, RZ, RZ, R4 ;  /* 0x000000ffff007224 */ /* 0x000fe200078e0004 */
[----:B------:R-:W-:-:S03]  /*0280*/  CS2R R36, SRZ ;  /* 0x0000000000247805 */ /* 0x000fc6000001ff00 */
[----:B------:R-:W-:-:S07]  /*0290*/  IMAD.MOV R39, RZ, RZ, -R39 ;  /* 0x000000ffff277224 */ /* 0x000fce00078e0a27 */
.L_x_21:
[----:B------:R-:W-:-:S04]  /*02a0*/  IMAD.WIDE R12, R2, 0x8, R14 ;  /* 0x00000008020c7825 */ /* 0x000fc800078e020e */
[----:B------:R-:W-:Y:S01]  /*02b0*/  IMAD.WIDE R10, R0, 0x8, R14 ;  /* 0x00000008000a7825 */ /* 0x000fe200078e020e */
[----:B------:R-:W2:Y:S04]  /*02c0*/  LDG.E.64 R34, desc[UR8][R12.64+-0x10] ;  /* 0xfffff0080c227981 */ /* 0x000ea8000c1e1b00 */
[----:B------:R-:W2:Y:S01]  /*02d0*/  LDG.E.64 R16, desc[UR8][R10.64+-0x10] ;  /* 0xfffff0080a107981 */ /* 0x000ea2000c1e1b00 */
[----:B------:R-:W-:Y:S01]  /*02e0*/  BSSY.RECONVERGENT B1, `(.L_x_5) ;  /* 0x0000005000017945 */ /* 0x000fe20003800200 */
[----:B------:R-:W-:Y:S01]  /*02f0*/  MOV R38, 0x330 ;  /* 0x0000033000267802 */ /* 0x000fe20000000f00 */
[----:B--2---:R-:W-:-:S08]  /*0300*/  DADD R34, R34, -R16 ;  /* 0x0000000022227229 */ /* 0x004fd00000000810 */
[----:B------:R-:W-:-:S11]  /*0310*/  DADD R26, -RZ, |R34| ;  /* 0x00000000ff1a7229 */ /* 0x000fd60000000522 */
[----:B------:R-:W-:Y:S05]  /*0320*/  CALL.REL.NOINC `($_Z11vanityPointP8vpNode_tS0_S0_Pd$__internal_accurate_pow) ;  /* 0x0000001c000c7944 */ /* 0x000fea0003c00000 */
[----:B------:R-:W-:Y:S05]  /*0330*/  BSYNC.RECONVERGENT B1 ;  /* 0x0000000000017941 */ /* 0x000fea0003800200 */
.L_x_5:
[C---:B------:R-:W-:Y:S01]  /*0340*/  DADD R16, R34.reuse, 2 ;  /* 0x4000000022107429 */ /* 0x040fe20000000000 */
[----:B------:R-:W-:Y:S01]  /*0350*/  BSSY.RECONVERGENT B1, `(.L_x_6) ;  /* 0x000000f000017945 */ /* 0x000fe20003800200 */
[----:B------:R-:W-:-:S06]  /*0360*/  DSETP.NEU.AND P0, PT, R34, RZ, PT ;  /* 0x000000ff2200722a */ /* 0x000fcc0003f0d000 */
[----:B------:R-:W-:Y:S02]  /*0370*/  FSEL R18, R18, RZ, P0 ;  /* 0x000000ff12127208 */ /* 0x000fe40000000000 */
[----:B------:R-:W-:Y:S02]  /*0380*/  LOP3.LUT R16, R17, 0x7ff00000, RZ, 0xc0, !PT ;  /* 0x7ff0000011107812 */ /* 0x000fe400078ec0ff */
[----:B------:R-:W-:Y:S02]  /*0390*/  FSEL R19, R22, RZ, P0 ;  /* 0x000000ff16137208 */ /* 0x000fe40000000000 */
[----:B------:R-:W-:-:S13]  /*03a0*/  ISETP.NE.AND P1, PT, R16, 0x7ff00000, PT ;  /* 0x7ff000001000780c */ /* 0x000fda0003f25270 */
[----:B------:R-:W-:Y:S05]  /*03b0*/  @P1 BRA `(.L_x_7) ;  /* 0x0000000000201947 */ /* 0x000fea0003800000 */
[----:B------:R-:W-:-:S14]  /*03c0*/  DSETP.NAN.AND P0, PT, R34, R34, PT ;  /* 0x000000222200722a */ /* 0x000fdc0003f08000 */
[----:B------:R-:W-:Y:S05]  /*03d0*/  @P0 BRA `(.L_x_8) ;  /* 0x0000000000140947 */ /* 0x000fea0003800000 */
[----:B------:R-:W-:-:S14]  /*03e0*/  DSETP.NEU.AND P0, PT, |R34|, +INF , PT ;  /* 0x7ff000002200742a */ /* 0x000fdc0003f0d200 */
[----:B------:R-:W-:Y:S05]  /*03f0*/  @P0 BRA `(.L_x_7) ;  /* 0x0000000000100947 */ /* 0x000fea0003800000 */
[----:B------:R-:W-:Y:S02]  /*0400*/  IMAD.MOV.U32 R18, RZ, RZ, 0x0 ;  /* 0x00000000ff127424 */ /* 0x000fe400078e00ff */
[----:B------:R-:W-:Y:S01]  /*0410*/  IMAD.MOV.U32 R19, RZ, RZ, 0x7ff00000 ;  /* 0x7ff00000ff137424 */ /* 0x000fe200078e00ff */
[----:B------:R-:W-:Y:S06]  /*0420*/  BRA `(.L_x_7) ;  /* 0x0000000000047947 */ /* 0x000fec0003800000 */
.L_x_8:
[----:B------:R-:W-:-:S11]  /*0430*/  DADD R18, R34, 2 ;  /* 0x4000000022127429 */ /* 0x000fd60000000000 */
.L_x_7:
[----:B------:R-:W-:Y:S05]  /*0440*/  BSYNC.RECONVERGENT B1 ;  /* 0x0000000000017941 */ /* 0x000fea0003800200 */
.L_x_6:
[----:B------:R-:W2:Y:S04]  /*0450*/  LDG.E.64 R16, desc[UR8][R12.64+-0x8] ;  /* 0xfffff8080c107981 */ /* 0x000ea8000c1e1b00 */
[----:B------:R-:W2:Y:S01]  /*0460*/  LDG.E.64 R20, desc[UR8][R10.64+-0x8] ;  /* 0xfffff8080a147981 */ /* 0x000ea2000c1e1b00 */
[----:B------:R-:W-:Y:S01]  /*0470*/  DSETP.NEU.AND P0, PT, R34, 1, PT ;  /* 0x3ff000002200742a */ /* 0x000fe20003f0d000 */
[----:B------:R-:W-:Y:S01]  /*0480*/  BSSY.RECONVERGENT B1, `(.L_x_9) ;  /* 0x0000008000017945 */ /* 0x000fe20003800200 */
[----:B------:R-:W-:-:S04]  /*0490*/  MOV R38, 0x500 ;  /* 0x0000050000267802 */ /* 0x000fc80000000f00 */
[----:B------:R-:W-:Y:S02]  /*04a0*/  FSEL R34, R18, RZ, P0 ;  /* 0x000000ff12227208 */ /* 0x000fe40000000000 */
[----:B------:R-:W-:-:S06]  /*04b0*/  FSEL R35, R19, 1.875, P0 ;  /* 0x3ff0000013237808 */ /* 0x000fcc0000000000 */
[----:B------:R-:W-:Y:S02]  /*04c0*/  DADD R34, R36, R34 ;  /* 0x0000000024227229 */ /* 0x000fe40000000022 */
[----:B--2---:R-:W-:-:S08]  /*04d0*/  DADD R16, R16, -R20 ;  /* 0x0000000010107229 */ /* 0x004fd00000000814 */
[----:B------:R-:W-:-:S11]  /*04e0*/  DADD R26, -RZ, |R16| ;  /* 0x00000000ff1a7229 */ /* 0x000fd60000000510 */
[----:B------:R-:W-:Y:S05]  /*04f0*/  CALL.REL.NOINC `($_Z11vanityPointP8vpNode_tS0_S0_Pd$__internal_accurate_pow) ;  /* 0x0000001800987944 */ /* 0x000fea0003c00000 */
[----:B------:R-:W-:Y:S05]  /*0500*/  BSYNC.RECONVERGENT B1 ;  /* 0x0000000000017941 */ /* 0x000fea0003800200 */
.L_x_9:
        /* <DEDUP_REMOVED lines=15> */
.L_x_12:
[----:B------:R-:W-:-:S11]  /*0600*/  DADD R18, R16, 2 ;  /* 0x4000000010127429 */ /* 0x000fd60000000000 */
.L_x_11:
[----:B------:R-:W-:Y:S05]  /*0610*/  BSYNC.RECONVERGENT B1 ;  /* 0x0000000000017941 */ /* 0x000fea0003800200 */
.L_x_10:
        /* <DEDUP_REMOVED lines=12> */
.L_x_13:
        /* <DEDUP_REMOVED lines=15> */
.L_x_16:
[----:B------:R-:W-:-:S11]  /*07d0*/  DADD R18, R36, 2 ;  /* 0x4000000024127429 */ /* 0x000fd60000000000 */
.L_x_15:
[----:B------:R-:W-:Y:S05]  /*07e0*/  BSYNC.RECONVERGENT B1 ;  /* 0x0000000000017941 */ /* 0x000fea0003800200 */
.L_x_14:
        /* <DEDUP_REMOVED lines=12> */
.L_x_17:
        /* <DEDUP_REMOVED lines=12> */
[----:B------:R-:W-:Y:S01]  /*0970*/  MOV R18, 0x0 ;  /* 0x0000000000127802 */ /* 0x000fe20000000f00 */
[----:B------:R-:W-:Y:S01]  /*0980*/  IMAD.MOV.U32 R19, RZ, RZ, 0x7ff00000 ;  /* 0x7ff00000ff137424 */ /* 0x000fe200078e00ff */
[----:B------:R-:W-:Y:S06]  /*0990*/  BRA `(.L_x_19) ;  /* 0x0000000000047947 */ /* 0x000fec0003800000 */
.L_x_20:
[----:B------:R-:W-:-:S11]  /*09a0*/  DADD R18, R16, 2 ;  /* 0x4000000010127429 */ /* 0x000fd60000000000 */
.L_x_19:
[----:B------:R-:W-:Y:S05]  /*09b0*/  BSYNC.RECONVERGENT B1 ;  /* 0x0000000000017941 */ /* 0x000fea0003800200 */
.L_x_18:
[----:B------:R-:W-:Y:S01]  /*09c0*/  DSETP.NEU.AND P0, PT, R16, 1, PT ;  /* 0x3ff000001000742a */ /* 0x000fe20003f0d000 */
[----:B------:R-:W-:Y:S02]  /*09d0*/  VIADD R39, R39, 0x4 ;  /* 0x0000000427277836 */ /* 0x000fe40000000000 */
[----:B------:R-:W-:Y:S02]  /*09e0*/  VIADD R2, R2, 0x4 ;  /* 0x0000000402027836 */ /* 0x000fe40000000000 */
[----:B------:R-:W-:Y:S01]  /*09f0*/  VIADD R0, R0, 0x4 ;  /* 0x0000000400007836 */ /* 0x000fe20000000000 */
[----:B------:R-:W-:Y:S02]  /*0a00*/  FSEL R36, R18, RZ, P0 ;  /* 0x000000ff12247208 */ /* 0x000fe40000000000 */
[----:B------:R-:W-:Y:S02]  /*0a10*/  FSEL R37, R19, 1.875, P0 ;  /* 0x3ff0000013257808 */ /* 0x000fe40000000000 */
[----:B------:R-:W-:-:S04]  /*0a20*/  ISETP.NE.AND P0, PT, R39, RZ, PT ;  /* 0x000000ff2700720c */ /* 0x000fc80003f05270 */
[----:B------:R-:W-:-:S09]  /*0a30*/  DADD R36, R34, R36 ;  /* 0x0000000022247229 */ /* 0x000fd20000000024 */
[----:B------:R-:W-:Y:S05]  /*0a40*/  @P0 BRA `(.L_x_21) ;  /* 0xfffffff800140947 */ /* 0x000fea000383ffff */
.L_x_4:
[----:B------:R-:W-:-:S13]  /*0a50*/  ISETP.NE.AND P0, PT, R3, RZ, PT ;  /* 0x000000ff0300720c */ /* 0x000fda0003f05270 */
[----:B------:R-:W-:Y:S05]  /*0a60*/  @!P0 BRA `(.L_x_22) ;  /* 0x0000000400788947 */ /* 0x000fea0003800000 */
[----:B------:R-:W0:Y:S02]  /*0a70*/  LDC.64 R16, c[0x0][0x398] ;  /* 0x0000e600ff107b82 */ /* 0x000e240000000a00 */
[----:B0-----:R-:W-:-:S04]  /*0a80*/  IMAD.WIDE R10, R2, 0x8, R16 ;  /* 0x00000008020a7825 */ /* 0x001fc800078e0210 */
        /* <DEDUP_REMOVED lines=9> */
.L_x_23:
        /* <DEDUP_REMOVED lines=15> */
.L_x_26:
[----:B------:R-:W-:-:S11]  /*0c10*/  DADD R18, R12, 2 ;  /* 0x400000000c127429 */ /* 0x000fd60000000000 */
.L_x_25:
[----:B------:R-:W-:Y:S05]  /*0c20*/  BSYNC.RECONVERGENT B1 ;  /* 0x0000000000017941 */ /* 0x000fea0003800200 */
.L_x_24:
[----:B------:R-:W-:-:S06]  /*0c30*/  DSETP.NEU.AND P0, PT, R12, 1, PT ;  /* 0x3ff000000c00742a */ /* 0x000fcc0003f0d000 */
[----:B------:R-:W-:Y:S02]  /*0c40*/  FSEL R12, R18, RZ, P0 ;  /* 0x000000ff120c7208 */ /* 0x000fe40000000000 */
[----:B------:R-:W-:Y:S02]  /*0c50*/  FSEL R13, R19, 1.875, P0 ;  /* 0x3ff00000130d7808 */ /* 0x000fe40000000000 */
[----:B------:R-:W-:-:S04]  /*0c60*/  ISETP.NE.AND P0, PT, R3, 0x1, PT ;  /* 0x000000010300780c */ /* 0x000fc80003f05270 */
[----:B------:R-:W-:-:S09]  /*0c70*/  DADD R36, R36, R12 ;  /* 0x0000000024247229 */ /* 0x000fd2000000000c */
[----:B------:R-:W-:Y:S05]  /*0c80*/  @!P0 BRA `(.L_x_22) ;  /* 0x0000000000f08947 */ /* 0x000fea0003800000 */
        /* <DEDUP_REMOVED lines=8> */
.L_x_27:
        /* <DEDUP_REMOVED lines=15> */
.L_x_30:
[----:B------:R-:W-:-:S11]  /*0e00*/  DADD R18, R12, 2 ;  /* 0x400000000c127429 */ /* 0x000fd60000000000 */
.L_x_29:
[----:B------:R-:W-:Y:S05]  /*0e10*/  BSYNC.RECONVERGENT B1 ;  /* 0x0000000000017941 */ /* 0x000fea0003800200 */
.L_x_28:
        /* <DEDUP_REMOVED lines=14> */
.L_x_31:
        /* <DEDUP_REMOVED lines=15> */
.L_x_34:
[----:B------:R-:W-:-:S11]  /*0ff0*/  DADD R18, R12, 2 ;  /* 0x400000000c127429 */ /* 0x000fd60000000000 */
.L_x_33:
[----:B------:R-:W-:Y:S05]  /*1000*/  BSYNC.RECONVERGENT B1 ;  /* 0x0000000000017941 */ /* 0x000fea0003800200 */
.L_x_32:
[----:B------:R-:W-:-:S06]  /*1010*/  DSETP.NEU.AND P0, PT, R12, 1, PT ;  /* 0x3ff000000c00742a */ /* 0x000fcc0003f0d000 */
[----:B------:R-:W-:Y:S02]  /*1020*/  FSEL R10, R18, RZ, P0 ;  /* 0x000000ff120a7208 */ /* 0x000fe40000000000 */
[----:B------:R-:W-:-:S06]  /*1030*/  FSEL R11, R19, 1.875, P0 ;  /* 0x3ff00000130b7808 */ /* 0x000fcc0000000000 */
[----:B------:R-:W-:-:S11]  /*1040*/  DADD R36, R36, R10 ;  /* 0x0000000024247229 */ /* 0x000fd6000000000a */
.L_x_22:
[----:B------:R-:W0:Y:S01]  /*1050*/  MUFU.RSQ64H R11, R37 ;  /* 0x00000025000b7308 */ /* 0x000e220000001c00 */
[----:B------:R-:W-:Y:S01]  /*1060*/  VIADD R10, R37, 0xfcb00000 ;  /* 0xfcb00000250a7836 */ /* 0x000fe20000000000 */
[----:B------:R-:W-:Y:S01]  /*1070*/  MOV R16, 0x0 ;  /* 0x0000000000107802 */ /* 0x000fe20000000f00 */
[----:B------:R-:W-:Y:S01]  /*1080*/  IMAD.MOV.U32 R17, RZ, RZ, 0x3fd80000 ;  /* 0x3fd80000ff117424 */ /* 0x000fe200078e00ff */
[----:B------:R-:W-:Y:S02]  /*1090*/  BSSY.RECONVERGENT B1, `(.L_x_35) ;  /* 0x0000011000017945 */ /* 0x000fe40003800200 */
[----:B------:R-:W-:Y:S01]  /*10a0*/  ISETP.GE.U32.AND P0, PT, R10, 0x7ca00000, PT ;  /* 0x7ca000000a00780c */ /* 0x000fe20003f06070 */
[----:B0-----:R-:W-:-:S08]  /*10b0*/  DMUL R12, R10, R10 ;  /* 0x0000000a0a0c7228 */ /* 0x001fd00000000000 */
[----:B------:R-:W-:-:S08]  /*10c0*/  DFMA R12, -R12, R36, 1 ;  /* 0x3ff000000c0c742b */ /* 0x000fd00000000124 */
[----:B------:R-:W-:Y:S02]  /*10d0*/  DFMA R16, R12, R16, 0.5 ;  /* 0x3fe000000c10742b */ /* 0x000fe40000000010 */
[----:B------:R-:W-:-:S08]  /*10e0*/  DMUL R12, R10, R12 ;  /* 0x0000000c0a0c7228 */ /* 0x000fd00000000000 */
[----:B------:R-:W-:-:S08]  /*10f0*/  DFMA R18, R16, R12, R10 ;  /* 0x0000000c1012722b */ /* 0x000fd0000000000a */
[----:B------:R-:W-:Y:S02]  /*1100*/  DMUL R20, R18, R36 ;  /* 0x0000002412147228 */ /* 0x000fe40000000000 */
[----:B------:R-:W-:Y:S02]  /*1110*/  VIADD R17, R19, 0xfff00000 ;  /* 0xfff0000013117836 */ /* 0x000fe40000000000 */
[----:B------:R-:W-:-:S04]  /*1120*/  IMAD.MOV.U32 R16, RZ, RZ, R18 ;  /* 0x000000ffff107224 */ /* 0x000fc800078e0012 */
[----:B------:R-:W-:-:S08]  /*1130*/  DFMA R22, R20, -R20, R36 ;  /* 0x800000141416722b */ /* 0x000fd00000000024 */
[----:B------:R-:W-:Y:S01]  /*1140*/  DFMA R12, R22, R16, R20 ;  /* 0x00000010160c722b */ /* 0x000fe20000000014 */
[----:B------:R-:W-:Y:S10]  /*1150*/  @!P0 BRA `(.L_x_36) ;  /* 0x0000000000108947 */ /* 0x000ff40003800000 */
[----:B------:R-:W-:Y:S01]  /*1160*/  IMAD.MOV.U32 R12, RZ, RZ, R36 ;  /* 0x000000ffff0c7224 */ /* 0x000fe200078e0024 */
[----:B------:R-:W-:Y:S01]  /*1170*/  MOV R0, 0x11a0 ;  /* 0x000011a000007802 */ /* 0x000fe20000000f00 */
[----:B------:R-:W-:-:S07]  /*1180*/  IMAD.MOV.U32 R13, RZ, RZ, R37 ;  /* 0x000000ffff0d7224 */ /* 0x000fce00078e0025 */
[----:B------:R-:W-:Y:S05]  /*1190*/  CALL.REL.NOINC `($__internal_0_$__cuda_sm20_dsqrt_rn_f64_mediumpath_v1) ;  /* 0x0000000800bc7944 */ /* 0x000fea0003c00000 */
.L_x_36:
[----:B------:R-:W-:Y:S05]  /*11a0*/  BSYNC.RECONVERGENT B1 ;  /* 0x0000000000017941 */ /* 0x000fea0003800200 */
.L_x_35:
[----:B------:R-:W0:Y:S01]  /*11b0*/  S2UR UR5, SR_CgaCtaId ;  /* 0x00000000000579c3 */ /* 0x000e220000008800 */
[----:B------:R-:W-:Y:S02]  /*11c0*/  UMOV UR4, 0x400 ;  /* 0x0000040000047882 */ /* 0x000fe40000000000 */
[----:B0-----:R-:W-:-:S06]  /*11d0*/  ULEA UR4, UR5, UR4, 0x18 ;  /* 0x0000000405047291 */ /* 0x001fcc000f8ec0ff */
[----:B------:R-:W-:Y:S01]  /*11e0*/  LEA R11, R6, UR4, 0x3 ;  /* 0x00000004060b7c11 */ /* 0x000fe2000f8e18ff */
[----:B------:R-:W-:-:S04]  /*11f0*/  IMAD.IADD R6, R5, 0x1, R6 ;  /* 0x0000000105067824 */ /* 0x000fc800078e0206 */
[----:B------:R0:W-:Y:S01]  /*1200*/  STS.64 [R11], R12 ;  /* 0x0000000c0b007388 */ /* 0x0001e20000000a00 */
[----:B------:R-:W-:-:S13]  /*1210*/  ISETP.GE.AND P0, PT, R6, R9, PT ;  /* 0x000000090600720c */ /* 0x000fda0003f06270 */
[----:B0-----:R-:W-:Y:S05]  /*1220*/  @!P0 BRA `(.L_x_37) ;  /* 0xffffffec00f88947 */ /* 0x001fea000383ffff */
.L_x_1:
[----:B------:R-:W-:Y:S05]  /*1230*/  BSYNC.RECONVERGENT B0 ;  /* 0x0000000000007941 */ /* 0x000fea0003800200 */
.L_x_0:
[----:B------:R-:W-:-:S13]  /*1240*/  LOP3.LUT P0, RZ, R8, UR6, RZ, 0xfc, !PT ;  /* 0x0000000608ff7c12 */ /* 0x000fda000f80fcff */
[----:B------:R-:W-:Y:S05]  /*1250*/  @P0 EXIT ;  /* 0x000000000000094d */ /* 0x000fea0003800000 */
[C---:B------:R-:W-:Y:S01]  /*1260*/  LEA.HI R3, R9.reuse, R9, RZ, 0x1 ;  /* 0x0000000909037211 */ /* 0x040fe200078f08ff */
[----:B------:R-:W-:Y:S01]  /*1270*/  VIADD R2, R9, 0xffffffff ;  /* 0xffffffff09027836 */ /* 0x000fe20000000000 */
[----:B------:R-:W-:Y:S01]  /*1280*/  MOV R0, 0x12e0 ;  /* 0x000012e000007802 */ /* 0x000fe20000000f00 */
[----:B------:R-:W-:Y:S01]  /*1290*/  UMOV UR4, URZ ;  /* 0x000000ff00047c82 */ /* 0x000fe20008000000 */
[----:B------:R-:W-:Y:S01]  /*12a0*/  SHF.R.S32.HI R3, RZ, 0x1, R3 ;  /* 0x00000001ff037819 */ /* 0x000fe20000011403 */
[----:B------:R-:W-:-:S04]  /*12b0*/  IMAD.MOV.U32 R6, RZ, RZ, R2 ;  /* 0x000000ffff067224 */ /* 0x000fc800078e0002 */
[----:B------:R-:W-:-:S07]  /*12c0*/  IMAD.MOV.U32 R7, RZ, RZ, R3 ;  /* 0x000000ffff077224 */ /* 0x000fce00078e0003 */
[----:B------:R-:W-:Y:S05]  /*12d0*/  CALL.REL.NOINC `($_Z11vanityPointP8vpNode_tS0_S0_Pd$_Z11quickselectPdiii) ;  /* 0x0000000000d07944 */ /* 0x000fea0003c00000 */
[----:B------:R-:W-:Y:S01]  /*12e0*/  VIADD R7, R3, 0x1 ;  /* 0x0000000103077836 */ /* 0x000fe20000000000 */
[----:B------:R-:W-:Y:S01]  /*12f0*/  MOV R0, 0x1340 ;  /* 0x0000134000007802 */ /* 0x000fe20000000f00 */
[----:B------:R-:W-:Y:S01]  /*1300*/  IMAD.MOV.U32 R6, RZ, RZ, R2 ;  /* 0x000000ffff067224 */ /* 0x000fe200078e0002 */
[----:B------:R-:W-:Y:S01]  /*1310*/  MOV R2, R8 ;  /* 0x0000000800027202 */ /* 0x000fe20000000f00 */
[----:B------:R-:W-:-:S07]  /*1320*/  IMAD.MOV.U32 R3, RZ, RZ, R9 ;  /* 0x000000ffff037224 */ /* 0x000fce00078e0009 */
[----:B------:R-:W-:Y:S05]  /*1330*/  CALL.REL.NOINC `($_Z11vanityPointP8vpNode_tS0_S0_Pd$_Z11quickselectPdiii) ;  /* 0x0000000000b87944 */ /* 0x000fea0003c00000 */
[----:B------:R-:W0:Y:S02]  /*1340*/  LDC.64 R6, c[0x0][0x380] ;  /* 0x0000e000ff067b82 */ /* 0x000e240000000a00 */
[----:B0-----:R-:W2:Y:S01]  /*1350*/  LDG.E R0, desc[UR8][R6.64+0x8] ;  /* 0x0000080806007981 */ /* 0x001ea2000c1e1900 */
[----:B------:R-:W-:-:S05]  /*1360*/  DADD R2, R2, R8 ;  /* 0x0000000002027229 */ /* 0x000fca0000000008 */
[----:B------:R-:W0:Y:S03]  /*1370*/  LDC.64 R4, c[0x0][0x388] ;  /* 0x0000e200ff047b82 */ /* 0x000e260000000a00 */
[----:B------:R-:W-:-:S07]  /*1380*/  DMUL R2, R2, 0.5 ;  /* 0x3fe0000002027828 */ /* 0x000fce0000000000 */
[----:B------:R1:W-:Y:S01]  /*1390*/  STG.E.64 desc[UR8][R6.64+0x18], R2 ;  /* 0x0000180206007986 */ /* 0x0003e2000c101b08 */
[----:B--2---:R-:W-:-:S13]  /*13a0*/  ISETP.GE.AND P0, PT, R0, 0x1, PT ;  /* 0x000000010000780c */ /* 0x004fda0003f06270 */
[----:B01----:R-:W-:Y:S05]  /*13b0*/  @!P0 BRA `(.L_x_38) ;  /* 0x0000000000688947 */ /* 0x003fea0003800000 */
[----:B------:R-:W0:Y:S01]  /*13c0*/  S2UR UR5, SR_CgaCtaId ;  /* 0x00000000000579c3 */ /* 0x000e220000008800 */
[----:B------:R-:W-:Y:S01]  /*13d0*/  IMAD.MOV.U32 R15, RZ, RZ, RZ ;  /* 0x000000ffff0f7224 */ /* 0x000fe200078e00ff */
[----:B------:R-:W-:Y:S01]  /*13e0*/  UMOV UR4, 0x400 ;  /* 0x0000040000047882 */ /* 0x000fe20000000000 */
[----:B------:R-:W-:Y:S02]  /*13f0*/  IMAD.MOV.U32 R17, RZ, RZ, RZ ;  /* 0x000000ffff117224 */ /* 0x000fe400078e00ff */
[----:B------:R-:W-:Y:S01]  /*1400*/  IMAD.MOV.U32 R19, RZ, RZ, RZ ;  /* 0x000000ffff137224 */ /* 0x000fe200078e00ff */
[----:B0-----:R-:W-:-:S12]  /*1410*/  ULEA UR4, UR5, UR4, 0x18 ;  /* 0x0000000405047291 */ /* 0x001fd8000f8ec0ff */
.L_x_39:
[----:B------:R-:W2:Y:S01]  /*1420*/  LDG.E.64 R8, desc[UR8][R6.64+0x18] ;  /* 0x0000180806087981 */ /* 0x000ea2000c1e1b00 */
[----:B------:R-:W-:-:S05]  /*1430*/  LEA R0, R15, UR4, 0x3 ;  /* 0x000000040f007c11 */ /* 0x000fca000f8e18ff */
[----:B------:R-:W2:Y:S02]  /*1440*/  LDS.64 R2, [R0] ;  /* 0x0000000000027984 */ /* 0x000ea40000000a00 */
[----:B--2---:R-:W-:-:S14]  /*1450*/  DSETP.GEU.AND P0, PT, R2, R8, PT ;  /* 0x000000080200722a */ /* 0x004fdc0003f0e000 */
[----:B------:R-:W0:Y:S02]  /*1460*/  @!P0 LDC.64 R2, c[0x0][0x388] ;  /* 0x0000e200ff028b82 */ /* 0x000e240000000a00 */
[----:B0-----:R-:W2:Y:S06]  /*1470*/  @!P0 LDG.E.64 R2, desc[UR8][R2.64] ;  /* 0x0000000802028981 */ /* 0x001eac000c1e1b00 */
[----:B------:R-:W0:Y:S01]  /*1480*/  @P0 LDC.64 R10, c[0x0][0x390] ;  /* 0x0000e400ff0a0b82 */ /* 0x000e220000000a00 */
[----:B--2---:R-:W-:-:S05]  /*1490*/  @!P0 IMAD.WIDE R8, R17, 0x4, R2 ;  /* 0x0000000411088825 */ /* 0x004fca00078e0202 */
[----:B------:R-:W-:Y:S04]  /*14a0*/  @!P0 ST.E desc[UR8][R8.64], R15 ;  /* 0x0000000f08008985 */ /* 0x000fe8000c101908 */
[----:B0-----:R-:W2:Y:S02]  /*14b0*/  @P0 LDG.E.64 R10, desc[UR8][R10.64] ;  /* 0x000000080a0a0981 */ /* 0x001ea4000c1e1b00 */
[----:B--2---:R-:W-:-:S05]  /*14c0*/  @P0 IMAD.WIDE R12, R19, 0x4, R10 ;  /* 0x00000004130c0825 */ /* 0x004fca00078e020a */
[----:B------:R0:W-:Y:S04]  /*14d0*/  @P0 ST.E desc[UR8][R12.64], R15 ;  /* 0x0000000f0c000985 */ /* 0x0001e8000c101908 */
[----:B------:R-:W2:Y:S01]  /*14e0*/  LDG.E R14, desc[UR8][R6.64+0x8] ;  /* 0x00000808060e7981 */ /* 0x000ea2000c1e1900 */
[----:B------:R-:W-:Y:S02]  /*14f0*/  @!P0 VIADD R0, R17, 0x1 ;  /* 0x0000000111008836 */ /* 0x000fe40000000000 */
[----:B------:R-:W-:Y:S02]  /*1500*/  @P0 VIADD R2, R19, 0x1 ;  /* 0x0000000113020836 */ /* 0x000fe40000000000 */
[----:B------:R-:W-:Y:S02]  /*1510*/  @!P0 IMAD.MOV.U32 R17, RZ, RZ, R0 ;  /* 0x000000ffff118224 */ /* 0x000fe400078e0000 */
[----:B------:R-:W-:-:S02]  /*1520*/  @P0 IMAD.MOV.U32 R19, RZ, RZ, R2 ;  /* 0x000000ffff130224 */ /* 0x000fc400078e0002 */
[----:B0-----:R-:W-:-:S05]  /*1530*/  VIADD R15, R15, 0x1 ;  /* 0x000000010f0f7836 */ /* 0x001fca0000000000 */
[----:B--2---:R-:W-:-:S13]  /*1540*/  ISETP.GE.AND P1, PT, R15, R14, PT ;  /* 0x0000000e0f00720c */ /* 0x004fda0003f26270 */
[----:B------:R-:W-:Y:S05]  /*1550*/  @!P1 BRA `(.L_x_39) ;  /* 0xfffffffc00b09947 */ /* 0x000fea000383ffff */
.L_x_38:
[----:B------:R-:W2:Y:S04]  /*1560*/  LDG.E R7, desc[UR8][R4.64+0x8] ;  /* 0x0000080804077981 */ /* 0x000ea8000c1e1900 */
[----:B------:R-:W2:Y:S01]  /*1570*/  LDG.E.64 R2, desc[UR8][R4.64] ;  /* 0x0000000804027981 */ /* 0x000ea2000c1e1b00 */
[----:B------:R-:W0:Y:S01]  /*1580*/  LDC.64 R8, c[0x0][0x390] ;  /* 0x0000e400ff087b82 */ /* 0x000e220000000a00 */
[----:B--2---:R-:W-:-:S06]  /*1590*/  IMAD.WIDE R2, R7, 0x4, R2 ;  /* 0x0000000407027825 */ /* 0x004fcc00078e0202 */
[----:B------:R-:W2:Y:S04]  /*15a0*/  LD.E R3, desc[UR8][R2.64+-0x4] ;  /* 0xfffffc0802037980 */ /* 0x000ea8000c101900 */
[----:B--2---:R-:W-:Y:S04]  /*15b0*/  STG.E desc[UR8][R4.64+0x10], R3 ;  /* 0x0000100304007986 */ /* 0x004fe8000c101908 */
[----:B0-----:R-:W2:Y:S04]  /*15c0*/  LDG.E R11, desc[UR8][R8.64+0x8] ;  /* 0x00000808080b7981 */ /* 0x001ea8000c1e1900 */
[----:B------:R-:W2:Y:S02]  /*15d0*/  LDG.E.64 R6, desc[UR8][R8.64] ;  /* 0x0000000808067981 */ /* 0x000ea4000c1e1b00 */
[----:B--2---:R-:W-:-:S06]  /*15e0*/  IMAD.WIDE R6, R11, 0x4, R6 ;  /* 0x000000040b067825 */ /* 0x004fcc00078e0206 */
[----:B------:R-:W2:Y:S04]  /*15f0*/  LD.E R7, desc[UR8][R6.64+-0x4] ;  /* 0xfffffc0806077980 */ /* 0x000ea8000c101900 */
[----:B--2---:R-:W-:Y:S01]  /*1600*/  STG.E desc[UR8][R8.64+0x10], R7 ;  /* 0x0000100708007986 */ /* 0x004fe2000c101908 */
[----:B------:R-:W-:Y:S05]  /*1610*/  EXIT ;  /* 0x000000000000794d */ /* 0x000fea0003800000 */
        .type           $_Z11vanityPointP8vpNode_tS0_S0_Pd$_Z11quickselectPdiii,@function
        .size           $_Z11vanityPointP8vpNode_tS0_S0_Pd$_Z11quickselectPdiii,($__internal_0_$__cuda_sm20_dsqrt_rn_f64_mediumpath_v1 - $_Z11vanityPointP8vpNode_tS0_S0_Pd$_Z11quickselectPdiii)
$_Z11vanityPointP8vpNode_tS0_S0_Pd$_Z11quickselectPdiii:
[----:B------:R-:W0:Y:S01]  /*1620*/  S2UR UR6, SR_CgaCtaId ;  /* 0x00000000000679c3 */ /* 0x000e220000008800 */
[----:B------:R-:W-:Y:S01]  /*1630*/  IMAD.U32 R9, RZ, RZ, UR4 ;  /* 0x00000004ff097e24 */ /* 0x000fe2000f8e00ff */
[----:B------:R-:W-:Y:S02]  /*1640*/  UMOV UR5, 0x400 ;  /* 0x0000040000057882 */ /* 0x000fe40000000000 */
[----:B0-----:R-:W-:-:S12]  /*1650*/  ULEA UR5, UR6, UR5, 0x18 ;  /* 0x0000000506057291 */ /* 0x001fd8000f8ec0ff */
.L_x_46:
[----:B------:R-:W-:Y:S01]  /*1660*/  VIADD R8, R7, 0xffffffff ;  /* 0xffffffff07087836 */ /* 0x000fe20000000000 */
[C---:B------:R-:W-:Y:S01]  /*1670*/  LEA R10, R9.reuse, UR5, 0x3 ;  /* 0x00000005090a7c11 */ /* 0x040fe2000f8e18ff */
[C---:B------:R-:W-:Y:S01]  /*1680*/  VIADD R12, R9.reuse, 0x2 ;  /* 0x00000002090c7836 */ /* 0x040fe20000000000 */
[C---:B------:R-:W-:Y:S01]  /*1690*/  IADD3 R11, PT, PT, R9.reuse, 0x1, RZ ;  /* 0x00000001090b7810 */ /* 0x040fe20007ffe0ff */
[----:B------:R-:W-:-:S07]  /*16a0*/  VIADD R13, R9, 0x3 ;  /* 0x00000003090d7836 */ /* 0x000fce0000000000 */
.L_x_45:
[----:B------:R-:W-:Y:S01]  /*16b0*/  ISETP.GE.AND P0, PT, R9, R6, PT ;  /* 0x000000060900720c */ /* 0x000fe20003f06270 */
[----:B------:R-:W-:Y:S01]  /*16c0*/  IMAD.MOV.U32 R16, RZ, RZ, R9 ;  /* 0x000000ffff107224 */ /* 0x000fe200078e0009 */
[----:B0-----:R-:W-:-:S11]  /*16d0*/  LEA R14, R6, UR5, 0x3 ;  /* 0x00000005060e7c11 */ /* 0x001fd6000f8e18ff */
[----:B------:R-:W-:Y:S05]  /*16e0*/  @P0 BRA `(.L_x_40) ;  /* 0x00000004001c0947 */ /* 0x000fea0003800000 */
[----:B------:R0:W1:Y:S01]  /*16f0*/  LDS.64 R4, [R14] ;  /* 0x000000000e047984 */ /* 0x0000620000000a00 */
[--C-:B------:R-:W-:Y:S02]  /*1700*/  IMAD.IADD R15, R6, 0x1, -R9.reuse ;  /* 0x00000001060f7824 */ /* 0x100fe400078e0a09 */
[----:B------:R-:W-:-:S03]  /*1710*/  IMAD.MOV.U32 R16, RZ, RZ, R9 ;  /* 0x000000ffff107224 */ /* 0x000fc600078e0009 */
[----:B------:R-:W-:Y:S01]  /*1720*/  LOP3.LUT P0, R18, R15, 0x3, RZ, 0xc0, !PT ;  /* 0x000000030f127812 */ /* 0x000fe2000780c0ff */
[----:B------:R-:W-:-:S12]  /*1730*/  IMAD.MOV.U32 R15, RZ, RZ, R9 ;  /* 0x000000ffff0f7224 */ /* 0x000fd800078e0009 */
[----:B0-----:R-:W-:Y:S05]  /*1740*/  @!P0 BRA `(.L_x_41) ;  /* 0x00000000006c8947 */ /* 0x001fea0003800000 */
[----:B------:R-:W1:Y:S01]  /*1750*/  LDS.64 R16, [R10] ;  /* 0x000000000a107984 */ /* 0x000e620000000a00 */
[----:B------:R-:W-:Y:S01]  /*1760*/  ISETP.NE.AND P1, PT, R18, 0x1, PT ;  /* 0x000000011200780c */ /* 0x000fe20003f25270 */
[----:B------:R-:W-:Y:S01]  /*1770*/  IMAD.MOV.U32 R15, RZ, RZ, R11 ;  /* 0x000000ffff0f7224 */ /* 0x000fe200078e000b */
[----:B-1----:R-:W-:-:S06]  /*1780*/  DSETP.GEU.AND P0, PT, R16, R4, PT ;  /* 0x000000041000722a */ /* 0x002fcc0003f0e000 */
[----:B------:R-:W-:-:S05]  /*1790*/  SEL R22, RZ, 0x1, P0 ;  /* 0x00000001ff167807 */ /* 0x000fca0000000000 */
[----:B------:R-:W-:Y:S01]  /*17a0*/  IMAD.IADD R16, R22, 0x1, R9 ;  /* 0x0000000116107824 */ /* 0x000fe200078e0209 */
[----:B------:R-:W-:Y:S06]  /*17b0*/  @!P1 BRA `(.L_x_41) ;  /* 0x0000000000509947 */ /* 0x000fec0003800000 */
[----:B------:R-:W0:Y:S01]  /*17c0*/  LDS.64 R20, [R10+0x8] ;  /* 0x000008000a147984 */ /* 0x000e220000000a00 */
[----:B------:R-:W-:Y:S01]  /*17d0*/  ISETP.NE.AND P2, PT, R18, 0x2, PT ;  /* 0x000000021200780c */ /* 0x000fe20003f45270 */
[----:B0-----:R-:W-:-:S14]  /*17e0*/  DSETP.GEU.AND P1, PT, R20, R4, PT ;  /* 0x000000041400722a */ /* 0x001fdc0003f2e000 */
[----:B------:R-:W-:Y:S05]  /*17f0*/  @P1 BRA `(.L_x_42) ;  /* 0x0000000000181947 */ /* 0x000fea0003800000 */
[----:B------:R-:W-:Y:S02]  /*1800*/  VIADD R15, R10, 0x8 ;  /* 0x000000080a0f7836 */ /* 0x000fe40000000000 */
[----:B------:R-:W-:Y:S02]  /*1810*/  @P0 IMAD.MOV R15, RZ, RZ, R10 ;  /* 0x000000ffff0f0224 */ /* 0x000fe400078e020a */
[----:B------:R-:W-:-:S03]  /*1820*/  IMAD.IADD R16, R11, 0x1, R22 ;  /* 0x000000010b107824 */ /* 0x000fc600078e0216 */
[----:B------:R-:W0:Y:S04]  /*1830*/  LDS.64 R18, [R15] ;  /* 0x000000000f127984 */ /* 0x000e280000000a00 */
[----:B------:R1:W-:Y:S04]  /*1840*/  STS.64 [R15], R20 ;  /* 0x000000140f007388 */ /* 0x0003e80000000a00 */
[----:B0-----:R1:W-:Y:S02]  /*1850*/  STS.64 [R10+0x8], R18 ;  /* 0x000008120a007388 */ /* 0x0013e40000000a00 */
.L_x_42:
[----:B-1----:R-:W-:Y:S01]  /*1860*/  MOV R15, R12 ;  /* 0x0000000c000f7202 */ /* 0x002fe20000000f00 */
[----:B------:R-:W-:Y:S06]  /*1870*/  @!P2 BRA `(.L_x_41) ;  /* 0x000000000020a947 */ /* 0x000fec0003800000 */
[----:B------:R-:W0:Y:S01]  /*1880*/  LDS.64 R20, [R10+0x10] ;  /* 0x000010000a147984 */ /* 0x000e220000000a00 */
[----:B------:R-:W-:Y:S01]  /*1890*/  IMAD.MOV.U32 R15, RZ, RZ, R13 ;  /* 0x000000ffff0f7224 */ /* 0x000fe200078e000d */
[----:B0-----:R-:W-:-:S14]  /*18a0*/  DSETP.GEU.AND P0, PT, R20, R4, PT ;  /* 0x000000041400722a */ /* 0x001fdc0003f0e000 */
[C---:B------:R-:W-:Y:S01]  /*18b0*/  @!P0 LEA R17, R16.reuse, UR5, 0x3 ;  /* 0x0000000510118c11 */ /* 0x040fe2000f8e18ff */
[----:B------:R-:W-:-:S04]  /*18c0*/  @!P0 VIADD R16, R16, 0x1 ;  /* 0x0000000110108836 */ /* 0x000fc80000000000 */
[----:B------:R-:W0:Y:S04]  /*18d0*/  @!P0 LDS.64 R18, [R17] ;  /* 0x0000000011128984 */ /* 0x000e280000000a00 */
[----:B------:R2:W-:Y:S04]  /*18e0*/  @!P0 STS.64 [R17], R20 ;  /* 0x0000001411008388 */ /* 0x0005e80000000a00 */
[----:B0-----:R2:W-:Y:S02]  /*18f0*/  @!P0 STS.64 [R10+0x10], R18 ;  /* 0x000010120a008388 */ /* 0x0015e40000000a00 */
.L_x_41:
[----:B--2---:R-:W-:-:S05]  /*1900*/  IMAD.IADD R17, R9, 0x1, -R6 ;  /* 0x0000000109117824 */ /* 0x004fca00078e0a06 */
[----:B------:R-:W-:-:S13]  /*1910*/  ISETP.GT.U32.AND P0, PT, R17, -0x4, PT ;  /* 0xfffffffc1100780c */ /* 0x000fda0003f04070 */
[----:B------:R-:W-:Y:S05]  /*1920*/  @P0 BRA `(.L_x_40) ;  /* 0x00000000008c0947 */ /* 0x000fea0003800000 */
[C---:B------:R-:W-:Y:S01]  /*1930*/  LEA R17, R15.reuse, UR5, 0x3 ;  /* 0x000000050f117c11 */ /* 0x040fe2000f8e18ff */
[----:B------:R-:W-:-:S04]  /*1940*/  IMAD.IADD R15, R15, 0x1, -R6 ;  /* 0x000000010f0f7824 */ /* 0x000fc800078e0a06 */
[----:B------:R-:W-:-:S07]  /*1950*/  VIADD R17, R17, 0x10 ;  /* 0x0000001011117836 */ /* 0x000fce0000000000 */
.L_x_43:
[----:B------:R-:W1:Y:S01]  /*1960*/  LDS.64 R22, [R17+-0x10] ;  /* 0xfffff00011167984 */ /* 0x000e620000000a00 */
[----:B------:R-:W-:Y:S01]  /*1970*/  VIADD R15, R15, 0x4 ;  /* 0x000000040f0f7836 */ /* 0x000fe20000000000 */
[----:B-1----:R-:W-:-:S14]  /*1980*/  DSETP.GEU.AND P0, PT, R22, R4, PT ;  /* 0x000000041600722a */ /* 0x002fdc0003f0e000 */
[C---:B------:R-:W-:Y:S01]  /*1990*/  @!P0 LEA R29, R16.reuse, UR5, 0x3 ;  /* 0x00000005101d8c11 */ /* 0x040fe2000f8e18ff */
[----:B------:R-:W-:-:S04]  /*19a0*/  @!P0 VIADD R16, R16, 0x1 ;  /* 0x0000000110108836 */ /* 0x000fc80000000000 */
[----:B------:R-:W0:Y:S04]  /*19b0*/  @!P0 LDS.64 R18, [R29] ;  /* 0x000000001d128984 */ /* 0x000e280000000a00 */
[----:B------:R-:W-:Y:S04]  /*19c0*/  @!P0 STS.64 [R29], R22 ;  /* 0x000000161d008388 */ /* 0x000fe80000000a00 */
[----:B------:R-:W1:Y:S04]  /*19d0*/  LDS.64 R24, [R17+-0x8] ;  /* 0xfffff80011187984 */ /* 0x000e680000000a00 */
[----:B0-----:R-:W-:Y:S01]  /*19e0*/  @!P0 STS.64 [R17+-0x10], R18 ;  /* 0xfffff01211008388 */ /* 0x001fe20000000a00 */
[----:B-1----:R-:W-:-:S14]  /*19f0*/  DSETP.GEU.AND P1, PT, R24, R4, PT ;  /* 0x000000041800722a */ /* 0x002fdc0003f2e000 */
[C---:B------:R-:W-:Y:S01]  /*1a00*/  @!P1 LEA R31, R16.reuse, UR5, 0x3 ;  /* 0x00000005101f9c11 */ /* 0x040fe2000f8e18ff */
[----:B------:R-:W-:-:S04]  /*1a10*/  @!P1 VIADD R16, R16, 0x1 ;  /* 0x0000000110109836 */ /* 0x000fc80000000000 */
[----:B------:R-:W0:Y:S04]  /*1a20*/  @!P1 LDS.64 R20, [R31] ;  /* 0x000000001f149984 */ /* 0x000e280000000a00 */
[----:B------:R-:W-:Y:S04]  /*1a30*/  @!P1 STS.64 [R31], R24 ;  /* 0x000000181f009388 */ /* 0x000fe80000000a00 */
[----:B------:R-:W1:Y:S04]  /*1a40*/  LDS.64 R26, [R17] ;  /* 0x00000000111a7984 */ /* 0x000e680000000a00 */
[----:B0-----:R-:W-:Y:S01]  /*1a50*/  @!P1 STS.64 [R17+-0x8], R20 ;  /* 0xfffff81411009388 */ /* 0x001fe20000000a00 */
[----:B-1----:R-:W-:-:S14]  /*1a60*/  DSETP.GEU.AND P0, PT, R26, R4, PT ;  /* 0x000000041a00722a */ /* 0x002fdc0003f0e000 */
[C---:B------:R-:W-:Y:S01]  /*1a70*/  @!P0 LEA R33, R16.reuse, UR5, 0x3 ;  /* 0x0000000510218c11 */ /* 0x040fe2000f8e18ff */
[----:B------:R-:W-:-:S04]  /*1a80*/  @!P0 VIADD R16, R16, 0x1 ;  /* 0x0000000110108836 */ /* 0x000fc80000000000 */
[----:B------:R-:W0:Y:S04]  /*1a90*/  @!P0 LDS.64 R22, [R33] ;  /* 0x0000000021168984 */ /* 0x000e280000000a00 */
[----:B------:R-:W-:Y:S04]  /*1aa0*/  @!P0 STS.64 [R33], R26 ;  /* 0x0000001a21008388 */ /* 0x000fe80000000a00 */
[----:B------:R-:W1:Y:S04]  /*1ab0*/  LDS.64 R28, [R17+0x8] ;  /* 0x00000800111c7984 */ /* 0x000e680000000a00 */
[----:B0-----:R-:W-:Y:S01]  /*1ac0*/  @!P0 STS.64 [R17], R22 ;  /* 0x0000001611008388 */ /* 0x001fe20000000a00 */
[----:B------:R-:W-:Y:S01]  /*1ad0*/  ISETP.NE.AND P0, PT, R15, RZ, PT ;  /* 0x000000ff0f00720c */ /* 0x000fe20003f05270 */
[----:B-1----:R-:W-:-:S14]  /*1ae0*/  DSETP.GEU.AND P1, PT, R28, R4, PT ;  /* 0x000000041c00722a */ /* 0x002fdc0003f2e000 */
[C---:B------:R-:W-:Y:S01]  /*1af0*/  @!P1 LEA R25, R16.reuse, UR5, 0x3 ;  /* 0x0000000510199c11 */ /* 0x040fe2000f8e18ff */
[----:B------:R-:W-:-:S04]  /*1b00*/  @!P1 VIADD R16, R16, 0x1 ;  /* 0x0000000110109836 */ /* 0x000fc80000000000 */
[----:B------:R-:W0:Y:S04]  /*1b10*/  @!P1 LDS.64 R18, [R25] ;  /* 0x0000000019129984 */ /* 0x000e280000000a00 */
[----:B------:R-:W-:Y:S04]  /*1b20*/  @!P1 STS.64 [R25], R28 ;  /* 0x0000001c19009388 */ /* 0x000fe80000000a00 */
[----:B0-----:R0:W-:Y:S02]  /*1b30*/  @!P1 STS.64 [R17+0x8], R18 ;  /* 0x0000081211009388 */ /* 0x0011e40000000a00 */
[----:B0-----:R-:W-:Y:S01]  /*1b40*/  VIADD R17, R17, 0x20 ;  /* 0x0000002011117836 */ /* 0x001fe20000000000 */
[----:B------:R-:W-:Y:S06]  /*1b50*/  @P0 BRA `(.L_x_43) ;  /* 0xfffffffc00800947 */ /* 0x000fec000383ffff */
.L_x_40:
[C---:B------:R-:W-:Y:S01]  /*1b60*/  LEA R15, R16.reuse, UR5, 0x3 ;  /* 0x00000005100f7c11 */ /* 0x040fe2000f8e18ff */
[----:B------:R-:W0:Y:S01]  /*1b70*/  LDS.64 R18, [R14] ;  /* 0x000000000e127984 */ /* 0x000e220000000a00 */
[----:B------:R-:W-:-:S03]  /*1b80*/  IADD3 R17, PT, PT, R16, -R9, RZ ;  /* 0x8000000910117210 */ /* 0x000fc60007ffe0ff */
[----:B-1----:R-:W1:Y:S01]  /*1b90*/  LDS.64 R4, [R15] ;  /* 0x000000000f047984 */ /* 0x002e620000000a00 */
[----:B------:R-:W-:-:S03]  /*1ba0*/  ISETP.NE.AND P0, PT, R17, R8, PT ;  /* 0x000000081100720c */ /* 0x000fc60003f05270 */
[----:B0-----:R0:W-:Y:S04]  /*1bb0*/  STS.64 [R15], R18 ;  /* 0x000000120f007388 */ /* 0x0011e80000000a00 */
[----:B-1----:R0:W-:Y:S06]  /*1bc0*/  STS.64 [R14], R4 ;  /* 0x000000040e007388 */ /* 0x0021ec0000000a00 */
[----:B------:R-:W-:Y:S05]  /*1bd0*/  @!P0 BRA `(.L_x_44) ;  /* 0x00000000001c8947 */ /* 0x000fea0003800000 */
[----:B------:R-:W-:-:S13]  /*1be0*/  ISETP.GE.AND P0, PT, R17, R7, PT ;  /* 0x000000071100720c */ /* 0x000fda0003f06270 */
[----:B------:R-:W-:Y:S01]  /*1bf0*/  @P0 VIADD R6, R16, 0xffffffff ;  /* 0xffffffff10060836 */ /* 0x000fe20000000000 */
[----:B------:R-:W-:Y:S06]  /*1c00*/  @P0 BRA `(.L_x_45) ;  /* 0xfffffff800a80947 */ /* 0x000fec000383ffff */
[C---:B0-----:R-:W-:Y:S01]  /*1c10*/  VIADD R4, R16.reuse, 0x1 ;  /* 0x0000000110047836 */ /* 0x041fe20000000000 */
[----:B------:R-:W-:-:S03]  /*1c20*/  IADD3 R7, PT, PT, -R16, R8, R9 ;  /* 0x0000000810077210 */ /* 0x000fc60007ffe109 */
[----:B------:R-:W-:Y:S01]  /*1c30*/  IMAD.MOV.U32 R9, RZ, RZ, R4 ;  /* 0x000000ffff097224 */ /* 0x000fe200078e0004 */
[----:B------:R-:W-:Y:S06]  /*1c40*/  BRA `(.L_x_46) ;  /* 0xfffffff800847947 */ /* 0x000fec000383ffff */
.L_x_44:
[----:B------:R-:W1:Y:S01]  /*1c50*/  LDS.64 R8, [R15] ;  /* 0x000000000f087984 */ /* 0x000e620000000a00 */
[----:B0-----:R-:W-:Y:S02]  /*1c60*/  IMAD.MOV.U32 R4, RZ, RZ, R0 ;  /* 0x000000ffff047224 */ /* 0x001fe400078e0000 */
[----:B------:R-:W-:-:S04]  /*1c70*/  IMAD.MOV.U32 R5, RZ, RZ, 0x0 ;  /* 0x00000000ff057424 */ /* 0x000fc800078e00ff */
[----:B-1----:R-:W-:Y:S05]  /*1c80*/  RET.REL.NODEC R4 `(_Z11vanityPointP8vpNode_tS0_S0_Pd) ;  /* 0xffffffe004dc7950 */ /* 0x002fea0003c3ffff */
        .weak           $__internal_0_$__cuda_sm20_dsqrt_rn_f64_mediumpath_v1
        .type           $__internal_0_$__cuda_sm20_dsqrt_rn_f64_mediumpath_v1,@function
        .size           $__internal_0_$__cuda_sm20_dsqrt_rn_f64_mediumpath_v1,($_Z11vanityPointP8vpNode_tS0_S0_Pd$__internal_accurate_pow - $__internal_0_$__cuda_sm20_dsqrt_rn_f64_mediumpath_v1)
$__internal_0_$__cuda_sm20_dsqrt_rn_f64_mediumpath_v1:
[----:B------:R-:W-:Y:S01]  /*1c90*/  ISETP.GE.U32.AND P0, PT, R10, -0x3400000, PT ;  /* 0xfcc000000a00780c */ /* 0x000fe20003f06070 */
[----:B------:R-:W-:Y:S01]  /*1ca0*/  BSSY.RECONVERGENT B2, `(.L_x_47) ;  /* 0x0000026000027945 */ /* 0x000fe20003800200 */
[----:B------:R-:W-:Y:S02]  /*1cb0*/  IMAD.MOV.U32 R16, RZ, RZ, R18 ;  /* 0x000000ffff107224 */ /* 0x000fe400078e0012 */
[----:B------:R-:W-:Y:S02]  /*1cc0*/  IMAD.MOV.U32 R10, RZ, RZ, R22 ;  /* 0x000000ffff0a7224 */ /* 0x000fe400078e0016 */
[----:B------:R-:W-:-:S07]  /*1cd0*/  IMAD.MOV.U32 R11, RZ, RZ, R23 ;  /* 0x000000ffff0b7224 */ /* 0x000fce00078e0017 */
[----:B------:R-:W-:Y:S05]  /*1ce0*/  @!P0 BRA `(.L_x_48) ;  /* 0x0000000000208947 */ /* 0x000fea0003800000 */
[----:B------:R-:W-:-:S10]  /*1cf0*/  DFMA.RM R10, R10, R16, R20 ;  /* 0x000000100a0a722b */ /* 0x000fd40000004014 */
[----:B------:R-:W-:-:S05]  /*1d00*/  IADD3 R16, P0, PT, R10, 0x1, RZ ;  /* 0x000000010a107810 */ /* 0x000fca0007f1e0ff */
[----:B------:R-:W-:-:S06]  /*1d10*/  IMAD.X R17, RZ, RZ, R11, P0 ;  /* 0x000000ffff117224 */ /* 0x000fcc00000e060b */
[----:B------:R-:W-:-:S08]  /*1d20*/  DFMA.RP R12, -R10, R16, R12 ;  /* 0x000000100a0c722b */ /* 0x000fd0000000810c */
[----:B------:R-:W-:-:S06]  /*1d30*/  DSETP.GT.AND P0, PT, R12, RZ, PT ;  /* 0x000000ff0c00722a */ /* 0x000fcc0003f04000 */
[----:B------:R-:W-:Y:S02]  /*1d40*/  FSEL R10, R16, R10, P0 ;  /* 0x0000000a100a7208 */ /* 0x000fe40000000000 */
[----:B------:R-:W-:Y:S01]  /*1d50*/  FSEL R11, R17, R11, P0 ;  /* 0x0000000b110b7208 */ /* 0x000fe20000000000 */
[----:B------:R-:W-:Y:S06]  /*1d60*/  BRA `(.L_x_49) ;  /* 0x0000000000647947 */ /* 0x000fec0003800000 */
.L_x_48:
[----:B------:R-:W-:-:S14]  /*1d70*/  DSETP.NE.AND P0, PT, R12, RZ, PT ;  /* 0x000000ff0c00722a */ /* 0x000fdc0003f05000 */
[----:B------:R-:W-:Y:S05]  /*1d80*/  @!P0 BRA `(.L_x_50) ;  /* 0x0000000000588947 */ /* 0x000fea0003800000 */
[----:B------:R-:W-:-:S13]  /*1d90*/  ISETP.GE.AND P0, PT, R13, RZ, PT ;  /* 0x000000ff0d00720c */ /* 0x000fda0003f06270 */
[----:B------:R-:W-:Y:S02]  /*1da0*/  @!P0 IMAD.MOV.U32 R10, RZ, RZ, 0x0 ;  /* 0x00000000ff0a8424 */ /* 0x000fe400078e00ff */
[----:B------:R-:W-:Y:S01]  /*1db0*/  @!P0 IMAD.MOV.U32 R11, RZ, RZ, -0x80000 ;  /* 0xfff80000ff0b8424 */ /* 0x000fe200078e00ff */
[----:B------:R-:W-:Y:S06]  /*1dc0*/  @!P0 BRA `(.L_x_49) ;  /* 0x00000000004c8947 */ /* 0x000fec0003800000 */
[----:B------:R-:W-:-:S13]  /*1dd0*/  ISETP.GT.AND P0, PT, R13, 0x7fefffff, PT ;  /* 0x7fefffff0d00780c */ /* 0x000fda0003f04270 */
[----:B------:R-:W-:Y:S05]  /*1de0*/  @P0 BRA `(.L_x_50) ;  /* 0x0000000000400947 */ /* 0x000fea0003800000 */
[----:B------:R-:W-:Y:S01]  /*1df0*/  DMUL R10, R12, 8.11296384146066816958e+31 ;  /* 0x469000000c0a7828 */ /* 0x000fe20000000000 */
[----:B------:R-:W-:Y:S01]  /*1e00*/  IMAD.MOV.U32 R18, RZ, RZ, 0x0 ;  /* 0x00000000ff127424 */ /* 0x000fe200078e00ff */
[----:B------:R-:W-:Y:S01]  /*1e10*/  MOV R12, RZ ;  /* 0x000000ff000c7202 */ /* 0x000fe20000000f00 */
[----:B------:R-:W-:-:S03]  /*1e20*/  IMAD.MOV.U32 R19, RZ, RZ, 0x3fd80000 ;  /* 0x3fd80000ff137424 */ /* 0x000fc600078e00ff */
[----:B------:R-:W0:Y:S02]  /*1e30*/  MUFU.RSQ64H R13, R11 ;  /* 0x0000000b000d7308 */ /* 0x000e240000001c00 */
[----:B0-----:R-:W-:-:S08]  /*1e40*/  DMUL R16, R12, R12 ;  /* 0x0000000c0c107228 */ /* 0x001fd00000000000 */
[----:B------:R-:W-:-:S08]  /*1e50*/  DFMA R16, R10, -R16, 1 ;  /* 0x3ff000000a10742b */ /* 0x000fd00000000810 */
[----:B------:R-:W-:Y:S02]  /*1e60*/  DFMA R18, R16, R18, 0.5 ;  /* 0x3fe000001012742b */ /* 0x000fe40000000012 */
[----:B------:R-:W-:-:S08]  /*1e70*/  DMUL R16, R12, R16 ;  /* 0x000000100c107228 */ /* 0x000fd00000000000 */
[----:B------:R-:W-:-:S08]  /*1e80*/  DFMA R16, R18, R16, R12 ;  /* 0x000000101210722b */ /* 0x000fd0000000000c */
[----:B------:R-:W-:Y:S02]  /*1e90*/  DMUL R12, R10, R16 ;  /* 0x000000100a0c7228 */ /* 0x000fe40000000000 */
[----:B------:R-:W-:-:S06]  /*1ea0*/  VIADD R17, R17, 0xfff00000 ;  /* 0xfff0000011117836 */ /* 0x000fcc0000000000 */
[----:B------:R-:W-:-:S08]  /*1eb0*/  DFMA R18, R12, -R12, R10 ;  /* 0x8000000c0c12722b */ /* 0x000fd0000000000a */
[----:B------:R-:W-:-:S10]  /*1ec0*/  DFMA R10, R16, R18, R12 ;  /* 0x00000012100a722b */ /* 0x000fd4000000000c */
[----:B------:R-:W-:Y:S01]  /*1ed0*/  VIADD R11, R11, 0xfcb00000 ;  /* 0xfcb000000b0b7836 */ /* 0x000fe20000000000 */
[----:B------:R-:W-:Y:S06]  /*1ee0*/  BRA `(.L_x_49) ;  /* 0x0000000000047947 */ /* 0x000fec0003800000 */
.L_x_50:
[----:B------:R-:W-:-:S11]  /*1ef0*/  DADD R10, R12, R12 ;  /* 0x000000000c0a7229 */ /* 0x000fd6000000000c */
.L_x_49:
[----:B------:R-:W-:Y:S05]  /*1f00*/  BSYNC.RECONVERGENT B2 ;  /* 0x0000000000027941 */ /* 0x000fea0003800200 */
.L_x_47:
[----:B------:R-:W-:Y:S02]  /*1f10*/  IMAD.MOV.U32 R12, RZ, RZ, R10 ;  /* 0x000000ffff0c7224 */ /* 0x000fe400078e000a */
[----:B------:R-:W-:Y:S02]  /*1f20*/  IMAD.MOV.U32 R13, RZ, RZ, R11 ;  /* 0x000000ffff0d7224 */ /* 0x000fe400078e000b */
[----:B------:R-:W-:Y:S02]  /*1f30*/  IMAD.MOV.U32 R10, RZ, RZ, R0 ;  /* 0x000000ffff0a7224 */ /* 0x000fe400078e0000 */
[----:B------:R-:W-:-:S04]  /*1f40*/  IMAD.MOV.U32 R11, RZ, RZ, 0x0 ;  /* 0x00000000ff0b7424 */ /* 0x000fc800078e00ff */
[----:B------:R-:W-:Y:S05]  /*1f50*/  RET.REL.NODEC R10 `(_Z11vanityPointP8vpNode_tS0_S0_Pd) ;  /* 0xffffffe00a287950 */ /* 0x000fea0003c3ffff */
        .type           $_Z11vanityPointP8vpNode_tS0_S0_Pd$__internal_accurate_pow,@function
        .size           $_Z11vanityPointP8vpNode_tS0_S0_Pd$__internal_accurate_pow,(.L_x_55 - $_Z11vanityPointP8vpNode_tS0_S0_Pd$__internal_accurate_pow)
$_Z11vanityPointP8vpNode_tS0_S0_Pd$__internal_accurate_pow:
[----:B------:R-:W-:Y:S01]  /*1f60*/  ISETP.GT.U32.AND P0, PT, R27, 0xfffff, PT ;  /* 0x000fffff1b00780c */ /* 0x000fe20003f04070 */
[--C-:B------:R-:W-:Y:S01]  /*1f70*/  IMAD.MOV.U32 R18, RZ, RZ, R27.reuse ;  /* 0x000000ffff127224 */ /* 0x100fe200078e001b */
[----:B------:R-:W-:Y:S01]  /*1f80*/  UMOV UR4, 0x7d2cafe2 ;  /* 0x7d2cafe200047882 */ /* 0x000fe20000000000 */
[----:B------:R-:W-:Y:S01]  /*1f90*/  UMOV UR5, 0x3eb0f5ff ;  /* 0x3eb0f5ff00057882 */ /* 0x000fe20000000000 */
[----:B------:R-:W-:Y:S01]  /*1fa0*/  SHF.R.U32.HI R40, RZ, 0x14, R27 ;  /* 0x00000014ff287819 */ /* 0x000fe2000001161b */
[----:B------:R-:W-:Y:S01]  /*1fb0*/  UMOV UR10, 0x3b39803f ;  /* 0x3b39803f000a7882 */ /* 0x000fe20000000000 */
[----:B------:R-:W-:-:S07]  /*1fc0*/  UMOV UR11, 0x3c7abc9e ;  /* 0x3c7abc9e000b7882 */ /* 0x000fce0000000000 */
[----:B------:R-:W-:-:S10]  /*1fd0*/  @!P0 DMUL R24, R26, 1.80143985094819840000e+16 ;  /* 0x435000001a188828 */ /* 0x000fd40000000000 */
[----:B------:R-:W-:Y:S01]  /*1fe0*/  @!P0 IMAD.MOV.U32 R18, RZ, RZ, R25 ;  /* 0x000000ffff128224 */ /* 0x000fe200078e0019 */
[----:B------:R-:W-:Y:S01]  /*1ff0*/  @!P0 LEA.HI R40, R25, 0xffffffca, RZ, 0xc ;  /* 0xffffffca19288811 */ /* 0x000fe200078f60ff */
[----:B------:R-:W-:-:S03]  /*2000*/  @!P0 IMAD.MOV.U32 R26, RZ, RZ, R24 ;  /* 0x000000ffff1a8224 */ /* 0x000fc600078e0018 */
[----:B------:R-:W-:Y:S02]  /*2010*/  LOP3.LUT R18, R18, 0x800fffff, RZ, 0xc0, !PT ;  /* 0x800fffff12127812 */ /* 0x000fe400078ec0ff */
[----:B------:R-:W-:Y:S02]  /*2020*/  MOV R28, R26 ;  /* 0x0000001a001c7202 */ /* 0x000fe40000000f00 */
[----:B------:R-:W-:-:S04]  /*2030*/  LOP3.LUT R19, R18, 0x3ff00000, RZ, 0xfc, !PT ;  /* 0x3ff0000012137812 */ /* 0x000fc800078efcff */
[----:B------:R-:W-:Y:S01]  /*2040*/  ISETP.GE.U32.AND P1, PT, R19, 0x3ff6a09f, PT ;  /* 0x3ff6a09f1300780c */ /* 0x000fe20003f26070 */
[----:B------:R-:W-:-:S12]  /*2050*/  IMAD.MOV.U32 R29, RZ, RZ, R19 ;  /* 0x000000ffff1d7224 */ /* 0x000fd800078e0013 */
[----:B------:R-:W-:-:S04]  /*2060*/  @P1 VIADD R18, R29, 0xfff00000 ;  /* 0xfff000001d121836 */ /* 0x000fc80000000000 */
[----:B------:R-:W-:Y:S02]  /*2070*/  @P1 IMAD.MOV.U32 R29, RZ, RZ, R18 ;  /* 0x000000ffff1d1224 */ /* 0x000fe400078e0012 */
[----:B------:R-:W-:-:S04]  /*2080*/  IMAD.MOV.U32 R18, RZ, RZ, RZ ;  /* 0x000000ffff127224 */ /* 0x000fc800078e00ff */
[C---:B------:R-:W-:Y:S02]  /*2090*/  DADD R30, R28.reuse, 1 ;  /* 0x3ff000001c1e7429 */ /* 0x040fe40000000000 */
[----:B------:R-:W-:-:S04]  /*20a0*/  DADD R28, R28, -1 ;  /* 0xbff000001c1c7429 */ /* 0x000fc80000000000 */
[----:B------:R-:W0:Y:S02]  /*20b0*/  MUFU.RCP64H R19, R31 ;  /* 0x0000001f00137308 */ /* 0x000e240000001800 */
[----:B0-----:R-:W-:-:S08]  /*20c0*/  DFMA R22, -R30, R18, 1 ;  /* 0x3ff000001e16742b */ /* 0x001fd00000000112 */
[----:B------:R-:W-:-:S08]  /*20d0*/  DFMA R22, R22, R22, R22 ;  /* 0x000000161616722b */ /* 0x000fd00000000016 */
[----:B------:R-:W-:-:S08]  /*20e0*/  DFMA R22, R18, R22, R18 ;  /* 0x000000161216722b */ /* 0x000fd00000000012 */
[----:B------:R-:W-:-:S08]  /*20f0*/  DMUL R18, R28, R22 ;  /* 0x000000161c127228 */ /* 0x000fd00000000000 */
[----:B------:R-:W-:-:S08]  /*2100*/  DFMA R18, R28, R22, R18 ;  /* 0x000000161c12722b */ /* 0x000fd00000000012 */
[----:B------:R-:W-:Y:S02]  /*2110*/  DADD R20, R28, -R18 ;  /* 0x000000001c147229 */ /* 0x000fe40000000812 */
[CC--:B------:R-:W-:Y:S02]  /*2120*/  DMUL R30, R18.reuse, R18.reuse ;  /* 0x00000012121e7228 */ /* 0x0c0fe40000000000 */
[----:B------:R-:W-:-:S04]  /*2130*/  DMUL R26, R18, R18 ;  /* 0x00000012121a7228 */ /* 0x000fc80000000000 */
[----:B------:R-:W-:-:S08]  /*2140*/  DADD R20, R20, R20 ;  /* 0x0000000014147229 */ /* 0x000fd00000000014 */
[----:B------:R-:W-:Y:S01]  /*2150*/  DFMA R20, R28, -R18, R20 ;  /* 0x800000121c14722b */ /* 0x000fe20000000014 */
[----:B------:R-:W-:Y:S02]  /*2160*/  IMAD.MOV.U32 R28, RZ, RZ, 0x41ad3b5a ;  /* 0x41ad3b5aff1c7424 */ /* 0x000fe400078e00ff */
[----:B------:R-:W-:-:S05]  /*2170*/  IMAD.MOV.U32 R29, RZ, RZ, 0x3ed0f5d2 ;  /* 0x3ed0f5d2ff1d7424 */ /* 0x000fca00078e00ff */
[----:B------:R-:W-:Y:S02]  /*2180*/  DMUL R20, R22, R20 ;  /* 0x0000001416147228 */ /* 0x000fe40000000000 */
[----:B------:R-:W-:Y:S01]  /*2190*/  DFMA R28, R30, UR4, R28 ;  /* 0x000000041e1c7c2b */ /* 0x000fe2000800001c */
[----:B------:R-:W-:Y:S01]  /*21a0*/  UMOV UR4, 0x75488a3f ;  /* 0x75488a3f00047882 */ /* 0x000fe20000000000 */
[----:B------:R-:W-:-:S06]  /*21b0*/  UMOV UR5, 0x3ef3b20a ;  /* 0x3ef3b20a00057882 */ /* 0x000fcc0000000000 */
[----:B------:R-:W-:Y:S01]  /*21c0*/  DFMA R28, R30, R28, UR4 ;  /* 0x000000041e1c7e2b */ /* 0x000fe2000800001c */
        /* <DEDUP_REMOVED lines=14> */
[----:B------:R-:W-:-:S08]  /*22b0*/  DFMA R22, R30, R28, UR4 ;  /* 0x000000041e167e2b */ /* 0x000fd0000800001c */
[----:B------:R-:W-:Y:S01]  /*22c0*/  DADD R24, -R22, UR4 ;  /* 0x0000000416187e29 */ /* 0x000fe20008000100 */
[----:B------:R-:W-:Y:S01]  /*22d0*/  UMOV UR4, 0xb9e7b0 ;  /* 0x00b9e7b000047882 */ /* 0x000fe20000000000 */
[----:B------:R-:W-:-:S06]  /*22e0*/  UMOV UR5, 0x3c46a4cb ;  /* 0x3c46a4cb00057882 */ /* 0x000fcc0000000000 */
[----:B------:R-:W-:Y:S02]  /*22f0*/  DFMA R24, R30, R28, R24 ;  /* 0x0000001c1e18722b */ /* 0x000fe40000000018 */
[----:B------:R-:W-:Y:S01]  /*2300*/  DFMA R30, R18, R18, -R26 ;  /* 0x00000012121e722b */ /* 0x000fe2000000081a */
[----:B------:R-:W-:Y:S02]  /*2310*/  VIADD R29, R21, 0x100000 ;  /* 0x00100000151d7836 */ /* 0x000fe40000000000 */
[----:B------:R-:W-:-:S03]  /*2320*/  IMAD.MOV.U32 R28, RZ, RZ, R20 ;  /* 0x000000ffff1c7224 */ /* 0x000fc600078e0014 */
[----:B------:R-:W-:Y:S01]  /*2330*/  DADD R24, R24, -UR4 ;  /* 0x8000000418187e29 */ /* 0x000fe20008000000 */
[----:B------:R-:W-:Y:S01]  /*2340*/  UMOV UR4, 0x80000000 ;  /* 0x8000000000047882 */ /* 0x000fe20000000000 */
[----:B------:R-:W-:Y:S01]  /*2350*/  UMOV UR5, 0x43300000 ;  /* 0x4330000000057882 */ /* 0x000fe20000000000 */
[C---:B------:R-:W-:Y:S02]  /*2360*/  DFMA R28, R18.reuse, R28, R30 ;  /* 0x0000001c121c722b */ /* 0x040fe4000000001e */
[----:B------:R-:W-:-:S08]  /*2370*/  DMUL R30, R18, R26 ;  /* 0x0000001a121e7228 */ /* 0x000fd00000000000 */
[----:B------:R-:W-:-:S08]  /*2380*/  DFMA R32, R18, R26, -R30 ;  /* 0x0000001a1220722b */ /* 0x000fd0000000081e */
[----:B------:R-:W-:Y:S02]  /*2390*/  DFMA R32, R20, R26, R32 ;  /* 0x0000001a1420722b */ /* 0x000fe40000000020 */
[----:B------:R-:W-:-:S06]  /*23a0*/  DADD R26, R22, R24 ;  /* 0x00000000161a7229 */ /* 0x000fcc0000000018 */
[----:B------:R-:W-:Y:S02]  /*23b0*/  DFMA R28, R18, R28, R32 ;  /* 0x0000001c121c722b */ /* 0x000fe40000000020 */
[----:B------:R-:W-:-:S08]  /*23c0*/  DADD R32, R22, -R26 ;  /* 0x0000000016207229 */ /* 0x000fd0000000081a */
[----:B------:R-:W-:Y:S02]  /*23d0*/  DADD R32, R24, R32 ;  /* 0x0000000018207229 */ /* 0x000fe40000000020 */
[----:B------:R-:W-:-:S08]  /*23e0*/  DMUL R24, R26, R30 ;  /* 0x0000001e1a187228 */ /* 0x000fd00000000000 */
[----:B------:R-:W-:-:S08]  /*23f0*/  DFMA R22, R26, R30, -R24 ;  /* 0x0000001e1a16722b */ /* 0x000fd00000000818 */
[----:B------:R-:W-:-:S08]  /*2400*/  DFMA R22, R26, R28, R22 ;  /* 0x0000001c1a16722b */ /* 0x000fd00000000016 */
[----:B------:R-:W-:-:S08]  /*2410*/  DFMA R32, R32, R30, R22 ;  /* 0x0000001e2020722b */ /* 0x000fd00000000016 */
[----:B------:R-:W-:-:S08]  /*2420*/  DADD R26, R24, R32 ;  /* 0x00000000181a7229 */ /* 0x000fd00000000020 */
[--C-:B------:R-:W-:Y:S02]  /*2430*/  DADD R22, R18, R26.reuse ;  /* 0x0000000012167229 */ /* 0x100fe4000000001a */
[----:B------:R-:W-:-:S06]  /*2440*/  DADD R24, R24, -R26 ;  /* 0x0000000018187229 */ /* 0x000fcc000000081a */
[----:B------:R-:W-:Y:S02]  /*2450*/  DADD R18, R18, -R22 ;  /* 0x0000000012127229 */ /* 0x000fe40000000816 */
[----:B------:R-:W-:-:S06]  /*2460*/  DADD R24, R32, R24 ;  /* 0x0000000020187229 */ /* 0x000fcc0000000018 */
[----:B------:R-:W-:-:S08]  /*2470*/  DADD R18, R26, R18 ;  /* 0x000000001a127229 */ /* 0x000fd00000000012 */
[----:B------:R-:W-:Y:S01]  /*2480*/  DADD R24, R24, R18 ;  /* 0x0000000018187229 */ /* 0x000fe20000000012 */
[C---:B------:R-:W-:Y:S02]  /*2490*/  VIADD R18, R40.reuse, 0xfffffc01 ;  /* 0xfffffc0128127836 */ /* 0x040fe40000000000 */
[----:B------:R-:W-:Y:S02]  /*24a0*/  @P1 VIADD R18, R40, 0xfffffc02 ;  /* 0xfffffc0228121836 */ /* 0x000fe40000000000 */
[----:B------:R-:W-:-:S03]  /*24b0*/  IMAD.MOV.U32 R19, RZ, RZ, 0x43300000 ;  /* 0x43300000ff137424 */ /* 0x000fc600078e00ff */
[----:B------:R-:W-:Y:S01]  /*24c0*/  DADD R20, R20, R24 ;  /* 0x0000000014147229 */ /* 0x000fe20000000018 */
[----:B------:R-:W-:-:S06]  /*24d0*/  LOP3.LUT R18, R18, 0x80000000, RZ, 0x3c, !PT ;  /* 0x8000000012127812 */ /* 0x000fcc00078e3cff */
[----:B------:R-:W-:Y:S01]  /*24e0*/  DADD R24, R18, -UR4 ;  /* 0x8000000412187e29 */ /* 0x000fe20008000000 */
[----:B------:R-:W-:Y:S01]  /*24f0*/  UMOV UR4, 0xfefa39ef ;  /* 0xfefa39ef00047882 */ /* 0x000fe20000000000 */
[----:B------:R-:W-:Y:S01]  /*2500*/  DADD R26, R22, R20 ;  /* 0x00000000161a7229 */ /* 0x000fe20000000014 */
[----:B------:R-:W-:-:S07]  /*2510*/  UMOV UR5, 0x3fe62e42 ;  /* 0x3fe62e4200057882 */ /* 0x000fce0000000000 */
[--C-:B------:R-:W-:Y:S02]  /*2520*/  DFMA R18, R24, UR4, R26.reuse ;  /* 0x0000000418127c2b */ /* 0x100fe4000800001a */
[----:B------:R-:W-:-:S06]  /*2530*/  DADD R28, R22, -R26 ;  /* 0x00000000161c7229 */ /* 0x000fcc000000081a */
[----:B------:R-:W-:Y:S02]  /*2540*/  DFMA R22, R24, -UR4, R18 ;  /* 0x8000000418167c2b */ /* 0x000fe40008000012 */
[----:B------:R-:W-:-:S06]  /*2550*/  DADD R28, R20, R28 ;  /* 0x00000000141c7229 */ /* 0x000fcc000000001c */
[----:B------:R-:W-:Y:S01]  /*2560*/  DADD R22, -R26, R22 ;  /* 0x000000001a167229 */ /* 0x000fe20000000116 */
[----:B------:R-:W-:Y:S01]  /*2570*/  MOV R26, 0x652b82fe ;  /* 0x652b82fe001a7802 */ /* 0x000fe20000000f00 */
[----:B------:R-:W-:-:S06]  /*2580*/  IMAD.MOV.U32 R27, RZ, RZ, 0x3ff71547 ;  /* 0x3ff71547ff1b7424 */ /* 0x000fcc00078e00ff */
[----:B------:R-:W-:-:S08]  /*2590*/  DADD R22, R28, -R22 ;  /* 0x000000001c167229 */ /* 0x000fd00000000816 */
[----:B------:R-:W-:-:S08]  /*25a0*/  DFMA R24, R24, UR10, R22 ;  /* 0x0000000a18187c2b */ /* 0x000fd00008000016 */
[----:B------:R-:W-:-:S08]  /*25b0*/  DADD R20, R18, R24 ;  /* 0x0000000012147229 */ /* 0x000fd00000000018 */
[----:B------:R-:W-:Y:S02]  /*25c0*/  DADD R22, R18, -R20 ;  /* 0x0000000012167229 */ /* 0x000fe40000000814 */
[----:B------:R-:W-:-:S06]  /*25d0*/  DMUL R18, R20, 2 ;  /* 0x4000000014127828 */ /* 0x000fcc0000000000 */
[----:B------:R-:W-:Y:S02]  /*25e0*/  DADD R22, R24, R22 ;  /* 0x0000000018167229 */ /* 0x000fe40000000016 */
[----:B------:R-:W-:-:S08]  /*25f0*/  DFMA R20, R20, 2, -R18 ;  /* 0x400000001414782b */ /* 0x000fd00000000812 */
[----:B------:R-:W-:-:S08]  /*2600*/  DFMA R22, R22, 2, R20 ;  /* 0x400000001616782b */ /* 0x000fd00000000014 */
[----:B------:R-:W-:-:S08]  /*2610*/  DADD R28, R18, R22 ;  /* 0x00000000121c7229 */ /* 0x000fd00000000016 */
[----:B------:R-:W-:Y:S02]  /*2620*/  DFMA R26, R28, R26, 6.75539944105574400000e+15 ;  /* 0x433800001c1a742b */ /* 0x000fe4000000001a */
[----:B------:R-:W-:Y:S01]  /*2630*/  FSETP.GEU.AND P0, PT, |R29|, 4.1917929649353027344, PT ;  /* 0x4086232b1d00780b */ /* 0x000fe20003f0e200 */
[----:B------:R-:W-:-:S05]  /*2640*/  DADD R18, R18, -R28 ;  /* 0x0000000012127229 */ /* 0x000fca000000081c */
[----:B------:R-:W-:-:S03]  /*2650*/  DADD R20, R26, -6.75539944105574400000e+15 ;  /* 0xc33800001a147429 */ /* 0x000fc60000000000 */
[----:B------:R-:W-:-:S05]  /*2660*/  DADD R22, R22, R18 ;  /* 0x0000000016167229 */ /* 0x000fca0000000012 */
[----:B------:R-:W-:Y:S01]  /*2670*/  DFMA R24, R20, -UR4, R28 ;  /* 0x8000000414187c2b */ /* 0x000fe2000800001c */
[----:B------:R-:W-:Y:S01]  /*2680*/  UMOV UR4, 0x3b39803f ;  /* 0x3b39803f00047882 */ /* 0x000fe20000000000 */
[----:B------:R-:W-:-:S06]  /*2690*/  UMOV UR5, 0x3c7abc9e ;  /* 0x3c7abc9e00057882 */ /* 0x000fcc0000000000 */
[----:B------:R-:W-:Y:S01]  /*26a0*/  DFMA R24, R20, -UR4, R24 ;  /* 0x8000000414187c2b */ /* 0x000fe20008000018 */
[----:B------:R-:W-:Y:S01]  /*26b0*/  UMOV UR4, 0x69ce2bdf ;  /* 0x69ce2bdf00047882 */ /* 0x000fe20000000000 */
[----:B------:R-:W-:Y:S01]  /*26c0*/  IMAD.MOV.U32 R20, RZ, RZ, -0x35dec16 ;  /* 0xfca213eaff147424 */ /* 0x000fe200078e00ff */
[----:B------:R-:W-:Y:S01]  /*26d0*/  UMOV UR5, 0x3e5ade15 ;  /* 0x3e5ade1500057882 */ /* 0x000fe20000000000 */
[----:B------:R-:W-:-:S06]  /*26e0*/  IMAD.MOV.U32 R21, RZ, RZ, 0x3e928af3 ;  /* 0x3e928af3ff157424 */ /* 0x000fcc00078e00ff */
        /* <DEDUP_REMOVED lines=25> */
[----:B------:R-:W-:-:S08]  /*2880*/  DFMA R20, R24, R20, 1 ;  /* 0x3ff000001814742b */ /* 0x000fd00000000014 */
[----:B------:R-:W-:-:S10]  /*2890*/  DFMA R20, R24, R20, 1 ;  /* 0x3ff000001814742b */ /* 0x000fd40000000014 */
[----:B------:R-:W-:Y:S02]  /*28a0*/  IMAD R25, R26, 0x100000, R21 ;  /* 0x001000001a197824 */ /* 0x000fe400078e0215 */
[----:B------:R-:W-:Y:S01]  /*28b0*/  IMAD.MOV.U32 R24, RZ, RZ, R20 ;  /* 0x000000ffff187224 */ /* 0x000fe200078e0014 */
[----:B------:R-:W-:Y:S06]  /*28c0*/  @!P0 BRA `(.L_x_51) ;  /* 0x0000000000308947 */ /* 0x000fec0003800000 */
[----:B------:R-:W-:Y:S01]  /*28d0*/  FSETP.GEU.AND P1, PT, |R29|, 4.2275390625, PT ;  /* 0x408748001d00780b */ /* 0x000fe20003f2e200 */
[C---:B------:R-:W-:Y:S02]  /*28e0*/  DADD R24, R28.reuse, +INF ;  /* 0x7ff000001c187429 */ /* 0x040fe40000000000 */
[----:B------:R-:W-:-:S08]  /*28f0*/  DSETP.GEU.AND P0, PT, R28, RZ, PT ;  /* 0x000000ff1c00722a */ /* 0x000fd00003f0e000 */
[----:B------:R-:W-:Y:S02]  /*2900*/  FSEL R24, R24, RZ, P0 ;  /* 0x000000ff18187208 */ /* 0x000fe40000000000 */
[----:B------:R-:W-:Y:S02]  /*2910*/  @!P1 LEA.HI R18, R26, R26, RZ, 0x1 ;  /* 0x0000001a1a129211 */ /* 0x000fe400078f08ff */
[----:B------:R-:W-:Y:S02]  /*2920*/  FSEL R25, R25, RZ, P0 ;  /* 0x000000ff19197208 */ /* 0x000fe40000000000 */
[----:B------:R-:W-:-:S05]  /*2930*/  @!P1 SHF.R.S32.HI R18, RZ, 0x1, R18 ;  /* 0x00000001ff129819 */ /* 0x000fca0000011412 */
[----:B------:R-:W-:Y:S02]  /*2940*/  @!P1 IMAD.IADD R19, R26, 0x1, -R18 ;  /* 0x000000011a139824 */ /* 0x000fe400078e0a12 */
[----:B------:R-:W-:Y:S02]  /*2950*/  @!P1 IMAD R21, R18, 0x100000, R21 ;  /* 0x0010000012159824 */ /* 0x000fe400078e0215 */
[----:B------:R-:W-:Y:S01]  /*2960*/  @!P1 IMAD.MOV.U32 R18, RZ, RZ, RZ ;  /* 0x000000ffff129224 */ /* 0x000fe200078e00ff */
[----:B------:R-:W-:-:S06]  /*2970*/  @!P1 LEA R19, R19, 0x3ff00000, 0x14 ;  /* 0x3ff0000013139811 */ /* 0x000fcc00078ea0ff */
[----:B------:R-:W-:-:S11]  /*2980*/  @!P1 DMUL R24, R20, R18 ;  /* 0x0000001214189228 */ /* 0x000fd60000000000 */
.L_x_51:
[----:B------:R-:W-:Y:S01]  /*2990*/  DFMA R22, R22, R24, R24 ;  /* 0x000000181616722b */ /* 0x000fe20000000018 */
[----:B------:R-:W-:Y:S01]  /*29a0*/  IMAD.MOV.U32 R20, RZ, RZ, R38 ;  /* 0x000000ffff147224 */ /* 0x000fe200078e0026 */
[----:B------:R-:W-:Y:S01]  /*29b0*/  DSETP.NEU.AND P0, PT, |R24|, +INF , PT ;  /* 0x7ff000001800742a */ /* 0x000fe20003f0d200 */
[----:B------:R-:W-:-:S07]  /*29c0*/  IMAD.MOV.U32 R21, RZ, RZ, 0x0 ;  /* 0x00000000ff157424 */ /* 0x000fce00078e00ff */
[----:B------:R-:W-:Y:S02]  /*29d0*/  FSEL R18, R24, R22, !P0 ;  /* 0x0000001618127208 */ /* 0x000fe40004000000 */
[----:B------:R-:W-:Y:S01]  /*29e0*/  FSEL R22, R25, R23, !P0 ;  /* 0x0000001719167208 */ /* 0x000fe20004000000 */
[----:B------:R-:W-:Y:S06]  /*29f0*/  RET.REL.NODEC R20 `(_Z11vanityPointP8vpNode_tS0_S0_Pd) ;  /* 0xffffffd414807950 */ /* 0x000fec0003c3ffff */
.L_x_52:
[----:B------:R-:W-:-:S00]  /*2a00*/  BRA `(.L_x_52) ;  /* 0xfffffffc00fc7947 */ /* 0x000fc0000383ffff */
[----:B------:R-:W-:-:S00]  /*2a10*/  NOP ;  /* 0x0000000000007918 */ /* 0x000fc00000000000 */
        /* <DEDUP_REMOVED lines=14> */
.L_x_55:


//--------------------- .nv.shared._Z11vanityPointP8vpNode_tS0_S0_Pd --------------------------
	.section	.nv.shared._Z11vanityPointP8vpNode_tS0_S0_Pd,"aw",@nobits
	.sectionflags	@""
	.align	16
	.zero		1024


//--------------------- .nv.shared.reserved.0     --------------------------
	.section	.nv.shared.reserved.0,"aw",@nobits
	.weak		__nv_reservedSMEM_offset_0_alias
	.size		__nv_reservedSMEM_offset_0_alias, 0, 64
	.other		__nv_reservedSMEM_offset_0_alias,@"STO_CUDA_RESERVED_SHARED STV_DEFAULT"
__nv_reservedSMEM_offset_0_alias:
	.zero		0
	.zero		64


//--------------------- .nv.constant0._Z11vanityPointP8vpNode_tS0_S0_Pd --------------------------
	.section	.nv.constant0._Z11vanityPointP8vpNode_tS0_S0_Pd,"a",@progbits
	.sectionflags	@""
	.align	4
.nv.constant0._Z11vanityPointP8vpNode_tS0_S0_Pd:
	.zero		928


//--------------------- SYMBOLS --------------------------

	.type		.nv.reservedSmem.offset0,@object
	.size		.nv.reservedSmem.offset0,0x4
	.type		.nv.reservedSmem.cap,@object
	.size		.nv.reservedSmem.cap,0x4
